//
// Generated by NVIDIA NVVM Compiler
//
// Compiler Build ID: CL-36424714
// Cuda compilation tools, release 13.0, V13.0.88
// Based on NVVM 20.0.0
//

.version 9.0
.target sm_100
.address_size 64

	// .globl	_Z3addiPfS_S_S_

.visible .entry _Z3addiPfS_S_S_(
	.param .u32 _Z3addiPfS_S_S__param_0,
	.param .u64 .ptr .align 1 _Z3addiPfS_S_S__param_1,
	.param .u64 .ptr .align 1 _Z3addiPfS_S_S__param_2,
	.param .u64 .ptr .align 1 _Z3addiPfS_S_S__param_3,
	.param .u64 .ptr .align 1 _Z3addiPfS_S_S__param_4
)
{
	.reg .pred 	%p<30>;
	.reg .b32 	%r<51>;
	.reg .b32 	%f<136>;
	.reg .b64 	%rd<76>;

	ld.param.u32 	%r20, [_Z3addiPfS_S_S__param_0];
	ld.param.u64 	%rd26, [_Z3addiPfS_S_S__param_1];
	ld.param.u64 	%rd27, [_Z3addiPfS_S_S__param_2];
	cvta.to.global.u64 	%rd1, %rd27;
	cvta.to.global.u64 	%rd2, %rd26;
	mov.u32 	%r48, %tid.x;
	mov.u32 	%r2, %ntid.x;
	cvt.s64.s32 	%rd3, %r20;
	setp.eq.s32 	%p1, %r20, 0;
	@%p1 bra 	$L__BB0_12;
	setp.lt.u32 	%p2, %r20, 8;
	mov.b64 	%rd68, 0;
	@%p2 bra 	$L__BB0_4;
	and.b64  	%rd68, %rd3, -8;
	add.s64 	%rd73, %rd2, 16;
	add.s64 	%rd72, %rd1, 16;
	mov.u64 	%rd74, %rd68;
$L__BB0_3:
	.pragma "nounroll";
	mov.b32 	%r21, 1099238195;
	st.global.u32 	[%rd73+-16], %r21;
	mov.b32 	%r22, 1104578844;
	st.global.u32 	[%rd72+-16], %r22;
	st.global.u32 	[%rd73+-12], %r21;
	st.global.u32 	[%rd72+-12], %r22;
	st.global.u32 	[%rd73+-8], %r21;
	st.global.u32 	[%rd72+-8], %r22;
	st.global.u32 	[%rd73+-4], %r21;
	st.global.u32 	[%rd72+-4], %r22;
	st.global.u32 	[%rd73], %r21;
	st.global.u32 	[%rd72], %r22;
	st.global.u32 	[%rd73+4], %r21;
	st.global.u32 	[%rd72+4], %r22;
	st.global.u32 	[%rd73+8], %r21;
	st.global.u32 	[%rd72+8], %r22;
	st.global.u32 	[%rd73+12], %r21;
	st.global.u32 	[%rd72+12], %r22;
	add.s64 	%rd74, %rd74, -8;
	add.s64 	%rd73, %rd73, 32;
	add.s64 	%rd72, %rd72, 32;
	setp.eq.s64 	%p3, %rd74, 0;
	@%p3 bra 	$L__BB0_4;
	bra.uni 	$L__BB0_3;
$L__BB0_4:
	and.b32  	%r23, %r20, 7;
	setp.eq.s32 	%p4, %r23, 0;
	@%p4 bra 	$L__BB0_12;
	and.b64  	%rd29, %rd3, 7;
	add.s64 	%rd30, %rd29, -1;
	setp.lt.u64 	%p5, %rd30, 3;
	@%p5 bra 	$L__BB0_7;
	shl.b64 	%rd31, %rd68, 2;
	add.s64 	%rd32, %rd2, %rd31;
	mov.b32 	%r24, 1099238195;
	st.global.u32 	[%rd32], %r24;
	add.s64 	%rd33, %rd1, %rd31;
	mov.b32 	%r25, 1104578844;
	st.global.u32 	[%rd33], %r25;
	st.global.u32 	[%rd32+4], %r24;
	st.global.u32 	[%rd33+4], %r25;
	st.global.u32 	[%rd32+8], %r24;
	st.global.u32 	[%rd33+8], %r25;
	st.global.u32 	[%rd32+12], %r24;
	st.global.u32 	[%rd33+12], %r25;
	add.s64 	%rd68, %rd68, 4;
$L__BB0_7:
	and.b32  	%r26, %r20, 3;
	setp.eq.s32 	%p6, %r26, 0;
	@%p6 bra 	$L__BB0_12;
	setp.eq.s32 	%p7, %r26, 1;
	@%p7 bra 	$L__BB0_10;
	shl.b64 	%rd34, %rd68, 2;
	add.s64 	%rd35, %rd2, %rd34;
	mov.b32 	%r27, 1099238195;
	st.global.u32 	[%rd35], %r27;
	add.s64 	%rd36, %rd1, %rd34;
	mov.b32 	%r28, 1104578844;
	st.global.u32 	[%rd36], %r28;
	st.global.u32 	[%rd35+4], %r27;
	st.global.u32 	[%rd36+4], %r28;
	add.s64 	%rd68, %rd68, 2;
$L__BB0_10:
	and.b32  	%r29, %r20, 1;
	setp.eq.b32 	%p8, %r29, 1;
	not.pred 	%p9, %p8;
	@%p9 bra 	$L__BB0_12;
	shl.b64 	%rd37, %rd68, 2;
	add.s64 	%rd38, %rd2, %rd37;
	mov.b32 	%r30, 1099238195;
	st.global.u32 	[%rd38], %r30;
	add.s64 	%rd39, %rd1, %rd37;
	mov.b32 	%r31, 1104578844;
	st.global.u32 	[%rd39], %r31;
$L__BB0_12:
	setp.ge.s32 	%p10, %r48, %r20;
	@%p10 bra 	$L__BB0_22;
	add.s32 	%r32, %r48, %r2;
	max.u32 	%r33, %r20, %r32;
	setp.lt.u32 	%p11, %r32, %r20;
	selp.u32 	%r34, 1, 0, %p11;
	add.s32 	%r35, %r32, %r34;
	sub.s32 	%r36, %r33, %r35;
	div.u32 	%r37, %r36, %r2;
	add.s32 	%r3, %r37, %r34;
	add.s32 	%r38, %r3, 1;
	and.b32  	%r4, %r38, 3;
	and.b32  	%r5, %r3, 3;
	setp.eq.s32 	%p12, %r5, 3;
	mov.u32 	%r49, %r48;
	@%p12 bra 	$L__BB0_16;
	mul.wide.u32 	%rd71, %r48, 4;
	mul.wide.u32 	%rd13, %r2, 4;
	neg.s32 	%r45, %r4;
	mad.lo.s32 	%r49, %r2, %r4, %r48;
$L__BB0_15:
	.pragma "nounroll";
	add.s64 	%rd40, %rd2, %rd71;
	ld.global.f32 	%f1, [%rd40];
	add.s64 	%rd41, %rd1, %rd71;
	ld.global.f32 	%f2, [%rd41];
	add.f32 	%f3, %f1, %f2;
	st.global.f32 	[%rd41], %f3;
	mul.f32 	%f4, %f3, 0f3F000000;
	st.global.f32 	[%rd40], %f4;
	add.s64 	%rd71, %rd71, %rd13;
	add.s32 	%r45, %r45, 1;
	setp.ne.s32 	%p13, %r45, 0;
	@%p13 bra 	$L__BB0_15;
$L__BB0_16:
	setp.lt.u32 	%p14, %r3, 3;
	@%p14 bra 	$L__BB0_17;
	bra.uni 	$L__BB0_23;
$L__BB0_17:
	setp.eq.s32 	%p16, %r5, 3;
	@%p16 bra 	$L__BB0_20;
	mul.wide.u32 	%rd75, %r48, 4;
	mul.wide.u32 	%rd23, %r2, 4;
	neg.s32 	%r47, %r4;
	mad.lo.s32 	%r48, %r2, %r4, %r48;
$L__BB0_19:
	.pragma "nounroll";
	add.s64 	%rd54, %rd2, %rd75;
	ld.global.f32 	%f21, [%rd54];
	add.s64 	%rd55, %rd1, %rd75;
	ld.global.f32 	%f22, [%rd55];
	fma.rn.f32 	%f23, %f22, 0f3FA66666, %f21;
	sqrt.rn.f32 	%f24, %f22;
	mul.f32 	%f25, %f21, 0f3F000000;
	abs.f32 	%f26, %f25;
	lg2.approx.f32 	%f27, %f26;
	mul.f32 	%f28, %f27, 0fBF2AAAAB;
	ex2.approx.ftz.f32 	%f29, %f28;
	mul.f32 	%f30, %f26, %f29;
	neg.f32 	%f31, %f30;
	mul.f32 	%f32, %f29, %f31;
	fma.rn.f32 	%f33, %f30, %f32, 0f3F800000;
	mul.f32 	%f34, %f33, 0f3EAAAAAB;
	fma.rn.f32 	%f35, %f30, %f34, %f30;
	setp.lt.f32 	%p17, %f25, 0f00000000;
	neg.f32 	%f36, %f35;
	selp.f32 	%f37, %f36, %f35, %p17;
	add.f32 	%f38, %f25, %f25;
	setp.eq.f32 	%p18, %f38, %f25;
	selp.f32 	%f39, %f38, %f37, %p18;
	mul.f32 	%f40, %f24, %f39;
	div.rn.f32 	%f41, %f40, 0f40400000;
	div.rn.f32 	%f42, %f23, %f41;
	st.global.f32 	[%rd55], %f42;
	mul.f32 	%f43, %f42, 0f3F000000;
	st.global.f32 	[%rd54], %f43;
	add.s64 	%rd75, %rd75, %rd23;
	add.s32 	%r47, %r47, 1;
	setp.ne.s32 	%p19, %r47, 0;
	@%p19 bra 	$L__BB0_19;
$L__BB0_20:
	setp.lt.u32 	%p20, %r3, 3;
	@%p20 bra 	$L__BB0_22;
$L__BB0_21:
	mul.wide.u32 	%rd56, %r48, 4;
	add.s64 	%rd57, %rd2, %rd56;
	ld.global.f32 	%f44, [%rd57];
	add.s64 	%rd58, %rd1, %rd56;
	ld.global.f32 	%f45, [%rd58];
	fma.rn.f32 	%f46, %f45, 0f3FA66666, %f44;
	sqrt.rn.f32 	%f47, %f45;
	mul.f32 	%f48, %f44, 0f3F000000;
	abs.f32 	%f49, %f48;
	lg2.approx.f32 	%f50, %f49;
	mul.f32 	%f51, %f50, 0fBF2AAAAB;
	ex2.approx.ftz.f32 	%f52, %f51;
	mul.f32 	%f53, %f49, %f52;
	neg.f32 	%f54, %f53;
	mul.f32 	%f55, %f52, %f54;
	fma.rn.f32 	%f56, %f53, %f55, 0f3F800000;
	mul.f32 	%f57, %f56, 0f3EAAAAAB;
	fma.rn.f32 	%f58, %f53, %f57, %f53;
	setp.lt.f32 	%p21, %f48, 0f00000000;
	neg.f32 	%f59, %f58;
	selp.f32 	%f60, %f59, %f58, %p21;
	add.f32 	%f61, %f48, %f48;
	setp.eq.f32 	%p22, %f61, %f48;
	selp.f32 	%f62, %f61, %f60, %p22;
	mul.f32 	%f63, %f47, %f62;
	div.rn.f32 	%f64, %f63, 0f40400000;
	div.rn.f32 	%f65, %f46, %f64;
	st.global.f32 	[%rd58], %f65;
	mul.f32 	%f66, %f65, 0f3F000000;
	st.global.f32 	[%rd57], %f66;
	add.s32 	%r42, %r48, %r2;
	mul.wide.u32 	%rd59, %r42, 4;
	add.s64 	%rd60, %rd2, %rd59;
	ld.global.f32 	%f67, [%rd60];
	add.s64 	%rd61, %rd1, %rd59;
	ld.global.f32 	%f68, [%rd61];
	fma.rn.f32 	%f69, %f68, 0f3FA66666, %f67;
	sqrt.rn.f32 	%f70, %f68;
	mul.f32 	%f71, %f67, 0f3F000000;
	abs.f32 	%f72, %f71;
	lg2.approx.f32 	%f73, %f72;
	mul.f32 	%f74, %f73, 0fBF2AAAAB;
	ex2.approx.ftz.f32 	%f75, %f74;
	mul.f32 	%f76, %f72, %f75;
	neg.f32 	%f77, %f76;
	mul.f32 	%f78, %f75, %f77;
	fma.rn.f32 	%f79, %f76, %f78, 0f3F800000;
	mul.f32 	%f80, %f79, 0f3EAAAAAB;
	fma.rn.f32 	%f81, %f76, %f80, %f76;
	setp.lt.f32 	%p23, %f71, 0f00000000;
	neg.f32 	%f82, %f81;
	selp.f32 	%f83, %f82, %f81, %p23;
	add.f32 	%f84, %f71, %f71;
	setp.eq.f32 	%p24, %f84, %f71;
	selp.f32 	%f85, %f84, %f83, %p24;
	mul.f32 	%f86, %f70, %f85;
	div.rn.f32 	%f87, %f86, 0f40400000;
	div.rn.f32 	%f88, %f69, %f87;
	st.global.f32 	[%rd61], %f88;
	mul.f32 	%f89, %f88, 0f3F000000;
	st.global.f32 	[%rd60], %f89;
	add.s32 	%r43, %r42, %r2;
	mul.wide.u32 	%rd62, %r43, 4;
	add.s64 	%rd63, %rd2, %rd62;
	ld.global.f32 	%f90, [%rd63];
	add.s64 	%rd64, %rd1, %rd62;
	ld.global.f32 	%f91, [%rd64];
	fma.rn.f32 	%f92, %f91, 0f3FA66666, %f90;
	sqrt.rn.f32 	%f93, %f91;
	mul.f32 	%f94, %f90, 0f3F000000;
	abs.f32 	%f95, %f94;
	lg2.approx.f32 	%f96, %f95;
	mul.f32 	%f97, %f96, 0fBF2AAAAB;
	ex2.approx.ftz.f32 	%f98, %f97;
	mul.f32 	%f99, %f95, %f98;
	neg.f32 	%f100, %f99;
	mul.f32 	%f101, %f98, %f100;
	fma.rn.f32 	%f102, %f99, %f101, 0f3F800000;
	mul.f32 	%f103, %f102, 0f3EAAAAAB;
	fma.rn.f32 	%f104, %f99, %f103, %f99;
	setp.lt.f32 	%p25, %f94, 0f00000000;
	neg.f32 	%f105, %f104;
	selp.f32 	%f106, %f105, %f104, %p25;
	add.f32 	%f107, %f94, %f94;
	setp.eq.f32 	%p26, %f107, %f94;
	selp.f32 	%f108, %f107, %f106, %p26;
	mul.f32 	%f109, %f93, %f108;
	div.rn.f32 	%f110, %f109, 0f40400000;
	div.rn.f32 	%f111, %f92, %f110;
	st.global.f32 	[%rd64], %f111;
	mul.f32 	%f112, %f111, 0f3F000000;
	st.global.f32 	[%rd63], %f112;
	add.s32 	%r44, %r43, %r2;
	mul.wide.u32 	%rd65, %r44, 4;
	add.s64 	%rd66, %rd2, %rd65;
	ld.global.f32 	%f113, [%rd66];
	add.s64 	%rd67, %rd1, %rd65;
	ld.global.f32 	%f114, [%rd67];
	fma.rn.f32 	%f115, %f114, 0f3FA66666, %f113;
	sqrt.rn.f32 	%f116, %f114;
	mul.f32 	%f117, %f113, 0f3F000000;
	abs.f32 	%f118, %f117;
	lg2.approx.f32 	%f119, %f118;
	mul.f32 	%f120, %f119, 0fBF2AAAAB;
	ex2.approx.ftz.f32 	%f121, %f120;
	mul.f32 	%f122, %f118, %f121;
	neg.f32 	%f123, %f122;
	mul.f32 	%f124, %f121, %f123;
	fma.rn.f32 	%f125, %f122, %f124, 0f3F800000;
	mul.f32 	%f126, %f125, 0f3EAAAAAB;
	fma.rn.f32 	%f127, %f122, %f126, %f122;
	setp.lt.f32 	%p27, %f117, 0f00000000;
	neg.f32 	%f128, %f127;
	selp.f32 	%f129, %f128, %f127, %p27;
	add.f32 	%f130, %f117, %f117;
	setp.eq.f32 	%p28, %f130, %f117;
	selp.f32 	%f131, %f130, %f129, %p28;
	mul.f32 	%f132, %f116, %f131;
	div.rn.f32 	%f133, %f132, 0f40400000;
	div.rn.f32 	%f134, %f115, %f133;
	st.global.f32 	[%rd67], %f134;
	mul.f32 	%f135, %f134, 0f3F000000;
	st.global.f32 	[%rd66], %f135;
	add.s32 	%r48, %r44, %r2;
	setp.lt.s32 	%p29, %r48, %r20;
	@%p29 bra 	$L__BB0_21;
$L__BB0_22:
	ret;
$L__BB0_23:
	mul.wide.u32 	%rd42, %r49, 4;
	add.s64 	%rd43, %rd2, %rd42;
	ld.global.f32 	%f5, [%rd43];
	add.s64 	%rd44, %rd1, %rd42;
	ld.global.f32 	%f6, [%rd44];
	add.f32 	%f7, %f5, %f6;
	st.global.f32 	[%rd44], %f7;
	mul.f32 	%f8, %f7, 0f3F000000;
	st.global.f32 	[%rd43], %f8;
	add.s32 	%r39, %r49, %r2;
	mul.wide.u32 	%rd45, %r39, 4;
	add.s64 	%rd46, %rd2, %rd45;
	ld.global.f32 	%f9, [%rd46];
	add.s64 	%rd47, %rd1, %rd45;
	ld.global.f32 	%f10, [%rd47];
	add.f32 	%f11, %f9, %f10;
	st.global.f32 	[%rd47], %f11;
	mul.f32 	%f12, %f11, 0f3F000000;
	st.global.f32 	[%rd46], %f12;
	add.s32 	%r40, %r39, %r2;
	mul.wide.u32 	%rd48, %r40, 4;
	add.s64 	%rd49, %rd2, %rd48;
	ld.global.f32 	%f13, [%rd49];
	add.s64 	%rd50, %rd1, %rd48;
	ld.global.f32 	%f14, [%rd50];
	add.f32 	%f15, %f13, %f14;
	st.global.f32 	[%rd50], %f15;
	mul.f32 	%f16, %f15, 0f3F000000;
	st.global.f32 	[%rd49], %f16;
	add.s32 	%r41, %r40, %r2;
	mul.wide.u32 	%rd51, %r41, 4;
	add.s64 	%rd52, %rd2, %rd51;
	ld.global.f32 	%f17, [%rd52];
	add.s64 	%rd53, %rd1, %rd51;
	ld.global.f32 	%f18, [%rd53];
	add.f32 	%f19, %f17, %f18;
	st.global.f32 	[%rd53], %f19;
	mul.f32 	%f20, %f19, 0f3F000000;
	st.global.f32 	[%rd52], %f20;
	add.s32 	%r49, %r41, %r2;
	setp.lt.s32 	%p15, %r49, %r20;
	@%p15 bra 	$L__BB0_23;
	bra.uni 	$L__BB0_17;

}


// ===== COMPILED SASS (sm_100) =====

	.target	sm_100

	.elftype	@"ET_EXEC"


//--------------------- .note.nv.tkinfo           --------------------------
	.section	.note.nv.tkinfo,"",@"SHT_NOTE"
	.sectionflags	@"SHF_NOTE_NV_TKINFO"
	.tkinfo
        /*0018*/ 	.word	0x00000002
        /*0030*/ 	.string	""
        /*0030*/ 	.string	"ptxas"
        /*0030*/ 	.string	"Cuda compilation tools, release 13.0, V13.0.88"
        /*0030*/ 	.string	"Build cuda_13.0.r13.0/compiler.36424714_0"
        /*0030*/ 	.string	"-arch sm_100 -m 64 "



//--------------------- .note.nv.cuinfo           --------------------------
	.section	.note.nv.cuinfo,"",@"SHT_NOTE"
	.sectionflags	@"SHF_NOTE_NV_CUINFO"
        /*0018*/ 	.short	0x0002
        /*001a*/ 	.short	0x0064
        /*001c*/ 	.short	0x0082
	.zero		2


//--------------------- .nv.info                  --------------------------
	.section	.nv.info,"",@"SHT_CUDA_INFO"
	.align	4


	//----- nvinfo : EIATTR_REGCOUNT
	.align		4
        /*0000*/ 	.byte	0x04, 0x2f
        /*0002*/ 	.short	(.L_1 - .L_0)
	.align		4
.L_0:
        /*0004*/ 	.word	index@(_Z3addiPfS_S_S_)
        /*0008*/ 	.word	0x00000020


	//----- nvinfo : EIATTR_FRAME_SIZE
	.align		4
.L_1:
        /*000c*/ 	.byte	0x04, 0x11
        /*000e*/ 	.short	(.L_3 - .L_2)
	.align		4
.L_2:
        /*0010*/ 	.word	index@($__internal_1_$__cuda_sm3x_div_rn_noftz_f32_slowpath)
        /*0014*/ 	.word	0x00000000


	//----- nvinfo : EIATTR_FRAME_SIZE
	.align		4
.L_3:
        /*0018*/ 	.byte	0x04, 0x11
        /*001a*/ 	.short	(.L_5 - .L_4)
	.align		4
.L_4:
        /*001c*/ 	.word	index@($__internal_0_$__cuda_sm20_sqrt_rn_f32_slowpath)
        /*0020*/ 	.word	0x00000000


	//----- nvinfo : EIATTR_FRAME_SIZE
	.align		4
.L_5:
        /*0024*/ 	.byte	0x04, 0x11
        /*0026*/ 	.short	(.L_7 - .L_6)
	.align		4
.L_6:
        /*0028*/ 	.word	index@(_Z3addiPfS_S_S_)
        /*002c*/ 	.word	0x00000000


	//----- nvinfo : EIATTR_MIN_STACK_SIZE
	.align		4
.L_7:
        /*0030*/ 	.byte	0x04, 0x12
        /*0032*/ 	.short	(.L_9 - .L_8)
	.align		4
.L_8:
        /*0034*/ 	.word	index@(_Z3addiPfS_S_S_)
        /*0038*/ 	.word	0x00000000
.L_9:


//--------------------- .nv.compat                --------------------------
	.section	.nv.compat,"",@"SHT_CUDA_COMPAT_INFO"
	.align	4
        /*0000*/ 	.byte	0x02, 0x09, 0x00, 0x00, 0x02, 0x02, 0x01, 0x00, 0x02, 0x05, 0x05, 0x00, 0x03, 0x07, 0x01, 0x01
        /*0010*/ 	.byte	0x02, 0x03, 0x00, 0x00, 0x02, 0x06, 0x01, 0x00, 0x04, 0x0b, 0x08, 0x00, 0x01, 0x00, 0x00, 0x00
        /*0020*/ 	.byte	0x00, 0x00, 0x00, 0x00


//--------------------- .nv.info._Z3addiPfS_S_S_  --------------------------
	.section	.nv.info._Z3addiPfS_S_S_,"",@"SHT_CUDA_INFO"
	.sectionflags	@""
	.align	4


	//----- nvinfo : EIATTR_CUDA_API_VERSION
	.align		4
        /*0000*/ 	.byte	0x04, 0x37
        /*0002*/ 	.short	(.L_11 - .L_10)
.L_10:
        /*0004*/ 	.word	0x00000082


	//----- nvinfo : EIATTR_KPARAM_INFO
	.align		4
.L_11:
        /*0008*/ 	.byte	0x04, 0x17
        /*000a*/ 	.short	(.L_13 - .L_12)
.L_12:
        /*000c*/ 	.word	0x00000000
        /*0010*/ 	.short	0x0004
        /*0012*/ 	.short	0x0020
        /*0014*/ 	.byte	0x00, 0xf5, 0x21, 0x00


	//----- nvinfo : EIATTR_KPARAM_INFO
	.align		4
.L_13:
        /*0018*/ 	.byte	0x04, 0x17
        /*001a*/ 	.short	(.L_15 - .L_14)
.L_14:
        /*001c*/ 	.word	0x00000000
        /*0020*/ 	.short	0x0003
        /*0022*/ 	.short	0x0018
        /*0024*/ 	.byte	0x00, 0xf5, 0x21, 0x00


	//----- nvinfo : EIATTR_KPARAM_INFO
	.align		4
.L_15:
        /*0028*/ 	.byte	0x04, 0x17
        /*002a*/ 	.short	(.L_17 - .L_16)
.L_16:
        /*002c*/ 	.word	0x00000000
        /*0030*/ 	.short	0x0002
        /*0032*/ 	.short	0x0010
        /*0034*/ 	.byte	0x00, 0xf5, 0x21, 0x00


	//----- nvinfo : EIATTR_KPARAM_INFO
	.align		4
.L_17:
        /*0038*/ 	.byte	0x04, 0x17
        /*003a*/ 	.short	(.L_19 - .L_18)
.L_18:
        /*003c*/ 	.word	0x00000000
        /*0040*/ 	.short	0x0001
        /*0042*/ 	.short	0x0008
        /*0044*/ 	.byte	0x00, 0xf5, 0x21, 0x00


	//----- nvinfo : EIATTR_KPARAM_INFO
	.align		4
.L_19:
        /*0048*/ 	.byte	0x04, 0x17
        /*004a*/ 	.short	(.L_21 - .L_20)
.L_20:
        /*004c*/ 	.word	0x00000000
        /*0050*/ 	.short	0x0000
        /*0052*/ 	.short	0x0000
        /*0054*/ 	.byte	0x00, 0xf0, 0x11, 0x00


	//----- nvinfo : EIATTR_SPARSE_MMA_MASK
	.align		4
.L_21:
        /*0058*/ 	.byte	0x03, 0x50
        /*005a*/ 	.short	0x0000


	//----- nvinfo : EIATTR_MAXREG_COUNT
	.align		4
        /*005c*/ 	.byte	0x03, 0x1b
        /*005e*/ 	.short	0x00ff


	//----- nvinfo : EIATTR_MERCURY_ISA_VERSION
	.align		4
        /*0060*/ 	.byte	0x03, 0x5f
        /*0062*/ 	.short	0x0101


	//----- nvinfo : EIATTR_VRC_CTA_INIT_COUNT
	.align		4
        /*0064*/ 	.byte	0x02, 0x4a
	.zero		1
	.zero		1


	//----- nvinfo : EIATTR_EXIT_INSTR_OFFSETS
	.align		4
        /*0068*/ 	.byte	0x04, 0x1c
        /*006a*/ 	.short	(.L_23 - .L_22)


	//   ....[0]....
.L_22:
        /*006c*/ 	.word	0x00000840


	//   ....[1]....
        /*0070*/ 	.word	0x000013b0


	//   ....[2]....
        /*0074*/ 	.word	0x00002560


	//----- nvinfo : EIATTR_CRS_STACK_SIZE
	.align		4
.L_23:
        /*0078*/ 	.byte	0x04, 0x1e
        /*007a*/ 	.short	(.L_25 - .L_24)
.L_24:
        /*007c*/ 	.word	0x00000000


	//----- nvinfo : EIATTR_CBANK_PARAM_SIZE
	.align		4
.L_25:
        /*0080*/ 	.byte	0x03, 0x19
        /*0082*/ 	.short	0x0028


	//----- nvinfo : EIATTR_PARAM_CBANK
	.align		4
        /*0084*/ 	.byte	0x04, 0x0a
        /*0086*/ 	.short	(.L_27 - .L_26)
	.align		4
.L_26:
        /*0088*/ 	.word	index@(.nv.constant0._Z3addiPfS_S_S_)
        /*008c*/ 	.short	0x0380
        /*008e*/ 	.short	0x0028


	//----- nvinfo : EIATTR_SW_WAR
	.align		4
.L_27:
        /*0090*/ 	.byte	0x04, 0x36
        /*0092*/ 	.short	(.L_29 - .L_28)
.L_28:
        /*0094*/ 	.word	0x00000008
.L_29:


//--------------------- .nv.callgraph             --------------------------
	.section	.nv.callgraph,"",@"SHT_CUDA_CALLGRAPH"
	.align	4
	.sectionentsize	8
	.align		4
        /*0000*/ 	.word	0x00000000
	.align		4
        /*0004*/ 	.word	0xffffffff
	.align		4
        /*0008*/ 	.word	0x00000000
	.align		4
        /*000c*/ 	.word	0xfffffffe
	.align		4
        /*0010*/ 	.word	0x00000000
	.align		4
        /*0014*/ 	.word	0xfffffffd
	.align		4
        /*0018*/ 	.word	0x00000000
	.align		4
        /*001c*/ 	.word	0xfffffffc


//--------------------- .text._Z3addiPfS_S_S_     --------------------------
	.section	.text._Z3addiPfS_S_S_,"ax",@progbits
	.align	128
        .global         _Z3addiPfS_S_S_
        .type           _Z3addiPfS_S_S_,@function
        .size           _Z3addiPfS_S_S_,(.L_x_64 - _Z3addiPfS_S_S_)
        .other          _Z3addiPfS_S_S_,@"STO_CUDA_ENTRY STV_DEFAULT"
_Z3addiPfS_S_S_:
.text._Z3addiPfS_S_S_:
[----:B------:R-:W-:Y:S01]  /*0000*/  LDC R1, c[0x0][0x37c] ;  /* 0x0000df00ff017b82 */ /* 0x000fe20000000800 */
[----:B------:R-:W0:Y:S01]  /*0010*/  LDCU UR17, c[0x0][0x380] ;  /* 0x00007000ff1177ac */ /* 0x000e220008000800 */
[----:B------:R-:W1:Y:S06]  /*0020*/  S2R R23, SR_TID.X ;  /* 0x0000000000177919 */ /* 0x000e6c0000002100 */
[----:B------:R-:W2:Y:S01]  /*0030*/  LDC R4, c[0x0][0x360] ;  /* 0x0000d800ff047b82 */ /* 0x000ea20000000800 */
[----:B------:R-:W3:Y:S01]  /*0040*/  LDCU.64 UR14, c[0x0][0x358] ;  /* 0x00006b00ff0e77ac */ /* 0x000ee20008000a00 */
[----:B0-----:R-:W-:-:S09]  /*0050*/  UISETP.NE.AND UP0, UPT, UR17, URZ, UPT ;  /* 0x000000ff1100728c */ /* 0x001fd2000bf05270 */
[----:B---3--:R-:W-:Y:S05]  /*0060*/  BRA.U !UP0, `(.L_x_0) ;  /* 0x0000000508f07547 */ /* 0x008fea000b800000 */
[----:B------:R-:W-:Y:S02]  /*0070*/  UISETP.GE.U32.AND UP0, UPT, UR17, 0x8, UPT ;  /* 0x000000081100788c */ /* 0x000fe4000bf06070 */
[----:B------:R-:W-:Y:S01]  /*0080*/  ULOP3.LUT UP1, URZ, UR17, 0x7, URZ, 0xc0, !UPT ;  /* 0x0000000711ff7892 */ /* 0x000fe2000f82c0ff */
[----:B------:R-:W-:Y:S01]  /*0090*/  UMOV UR4, URZ ;  /* 0x000000ff00047c82 */ /* 0x000fe20008000000 */
[----:B------:R-:W-:-:S05]  /*00a0*/  UMOV UR5, URZ ;  /* 0x000000ff00057c82 */ /* 0x000fca0008000000 */
[----:B------:R-:W-:Y:S05]  /*00b0*/  BRA.U !UP0, `(.L_x_1) ;  /* 0x0000000108b47547 */ /* 0x000fea000b800000 */
[----:B------:R-:W0:Y:S01]  /*00c0*/  LDCU.64 UR8, c[0x0][0x388] ;  /* 0x00007100ff0877ac */ /* 0x000e220008000a00 */
[----:B------:R-:W3:Y:S01]  /*00d0*/  LDCU.64 UR6, c[0x0][0x390] ;  /* 0x00007200ff0677ac */ /* 0x000ee20008000a00 */
[----:B------:R-:W-:Y:S02]  /*00e0*/  ULOP3.LUT UR4, UR17, 0xfffffff8, URZ, 0xc0, !UPT ;  /* 0xfffffff811047892 */ /* 0x000fe4000f8ec0ff */
[----:B------:R-:W-:Y:S02]  /*00f0*/  USHF.R.S32.HI UR5, URZ, 0x1f, UR17 ;  /* 0x0000001fff057899 */ /* 0x000fe40008011411 */
[----:B0-----:R-:W-:Y:S02]  /*0100*/  UIADD3 UR8, UP0, UPT, UR8, 0x10, URZ ;  /* 0x0000001008087890 */ /* 0x001fe4000ff1e0ff */
[----:B---3--:R-:W-:Y:S02]  /*0110*/  UIADD3 UR6, UP2, UPT, UR6, 0x10, URZ ;  /* 0x0000001006067890 */ /* 0x008fe4000ff5e0ff */
[----:B------:R-:W-:-:S02]  /*0120*/  UIADD3.X UR9, UPT, UPT, URZ, UR9, URZ, UP0, !UPT ;  /* 0x00000009ff097290 */ /* 0x000fc400087fe4ff */
[----:B------:R-:W-:Y:S01]  /*0130*/  MOV R8, UR8 ;  /* 0x0000000800087c02 */ /* 0x000fe20008000f00 */
[----:B------:R-:W-:Y:S01]  /*0140*/  UIADD3.X UR7, UPT, UPT, URZ, UR7, URZ, UP2, !UPT ;  /* 0x00000007ff077290 */ /* 0x000fe200097fe4ff */
[----:B------:R-:W-:Y:S01]  /*0150*/  MOV R0, UR6 ;  /* 0x0000000600007c02 */ /* 0x000fe20008000f00 */
[----:B------:R-:W-:Y:S01]  /*0160*/  UMOV UR6, UR4 ;  /* 0x0000000400067c82 */ /* 0x000fe20008000000 */
[----:B------:R-:W-:-:S03]  /*0170*/  MOV R9, UR9 ;  /* 0x0000000900097c02 */ /* 0x000fc60008000f00 */
[----:B------:R-:W-:Y:S01]  /*0180*/  MOV R5, UR7 ;  /* 0x0000000700057c02 */ /* 0x000fe20008000f00 */
[----:B------:R-:W-:-:S06]  /*0190*/  UMOV UR7, UR5 ;  /* 0x0000000500077c82 */ /* 0x000fcc0008000000 */
.L_x_2:
[----:B0-----:R-:W-:Y:S02]  /*01a0*/  HFMA2 R13, -RZ, RZ, 2.91796875, -0.000155925750732421875 ;  /* 0x41d6891cff0d7431 */ /* 0x001fe400000001ff */
[----:B------:R-:W-:Y:S01]  /*01b0*/  IMAD.MOV.U32 R11, RZ, RZ, 0x41850b33 ;  /* 0x41850b33ff0b7424 */ /* 0x000fe200078e00ff */
[----:B------:R-:W-:Y:S01]  /*01c0*/  MOV R2, R8 ;  /* 0x0000000800027202 */ /* 0x000fe20000000f00 */
[----:B------:R-:W-:Y:S01]  /*01d0*/  IMAD.MOV.U32 R6, RZ, RZ, R0 ;  /* 0x000000ffff067224 */ /* 0x000fe200078e0000 */
[----:B------:R-:W-:Y:S01]  /*01e0*/  MOV R3, R9 ;  /* 0x0000000900037202 */ /* 0x000fe20000000f00 */
[----:B------:R-:W-:Y:S01]  /*01f0*/  UIADD3 UR6, UP0, UPT, UR6, -0x8, URZ ;  /* 0xfffffff806067890 */ /* 0x000fe2000ff1e0ff */
[----:B------:R-:W-:Y:S02]  /*0200*/  MOV R7, R5 ;  /* 0x0000000500077202 */ /* 0x000fe40000000f00 */
[----:B------:R-:W-:Y:S01]  /*0210*/  IADD3 R8, P0, PT, R2, 0x20, RZ ;  /* 0x0000002002087810 */ /* 0x000fe20007f1e0ff */
[----:B------:R0:W-:Y:S01]  /*0220*/  STG.E desc[UR14][R2.64+-0x10], R11 ;  /* 0xfffff00b02007986 */ /* 0x0001e2000c10190e */
[----:B------:R-:W-:Y:S01]  /*0230*/  UIADD3.X UR7, UPT, UPT, UR7, -0x1, URZ, UP0, !UPT ;  /* 0xffffffff07077890 */ /* 0x000fe200087fe4ff */
[----:B------:R-:W-:Y:S01]  /*0240*/  IADD3 R0, P1, PT, R6, 0x20, RZ ;  /* 0x0000002006007810 */ /* 0x000fe20007f3e0ff */
[----:B------:R-:W-:Y:S01]  /*0250*/  UISETP.NE.U32.AND UP0, UPT, UR6, URZ, UPT ;  /* 0x000000ff0600728c */ /* 0x000fe2000bf05070 */
[----:B------:R0:W-:Y:S01]  /*0260*/  STG.E desc[UR14][R6.64+-0x10], R13 ;  /* 0xfffff00d06007986 */ /* 0x0001e2000c10190e */
[----:B------:R-:W-:-:S02]  /*0270*/  IADD3.X R9, PT, PT, RZ, R3, RZ, P0, !PT ;  /* 0x00000003ff097210 */ /* 0x000fc400007fe4ff */
[----:B------:R-:W-:Y:S01]  /*0280*/  UISETP.NE.AND.EX UP0, UPT, UR7, URZ, UPT, UP0 ;  /* 0x000000ff0700728c */ /* 0x000fe2000bf05300 */
[----:B------:R0:W-:Y:S01]  /*0290*/  STG.E desc[UR14][R2.64+-0xc], R11 ;  /* 0xfffff40b02007986 */ /* 0x0001e2000c10190e */
[----:B------:R-:W-:-:S03]  /*02a0*/  IADD3.X R5, PT, PT, RZ, R7, RZ, P1, !PT ;  /* 0x00000007ff057210 */ /* 0x000fc60000ffe4ff */
[----:B------:R0:W-:Y:S04]  /*02b0*/  STG.E desc[UR14][R6.64+-0xc], R13 ;  /* 0xfffff40d06007986 */ /* 0x0001e8000c10190e */
        /* <DEDUP_REMOVED lines=11> */
[----:B------:R0:W-:Y:S01]  /*0370*/  STG.E desc[UR14][R6.64+0xc], R13 ;  /* 0x00000c0d06007986 */ /* 0x0001e2000c10190e */
[----:B------:R-:W-:Y:S05]  /*0380*/  BRA.U UP0, `(.L_x_2) ;  /* 0xfffffffd00847547 */ /* 0x000fea000b83ffff */
.L_x_1:
[----:B------:R-:W-:Y:S05]  /*0390*/  BRA.U !UP1, `(.L_x_0) ;  /* 0x0000000509247547 */ /* 0x000fea000b800000 */
[----:B------:R-:W-:Y:S02]  /*03a0*/  ULOP3.LUT UR6, UR17, 0x7, URZ, 0xc0, !UPT ;  /* 0x0000000711067892 */ /* 0x000fe4000f8ec0ff */
[----:B------:R-:W-:Y:S02]  /*03b0*/  ULOP3.LUT UP1, UR16, UR17, 0x3, URZ, 0xc0, !UPT ;  /* 0x0000000311107892 */ /* 0x000fe4000f82c0ff */
[----:B------:R-:W-:-:S04]  /*03c0*/  UIADD3 UR6, UP0, UPT, UR6, -0x1, URZ ;  /* 0xffffffff06067890 */ /* 0x000fc8000ff1e0ff */
[----:B------:R-:W-:Y:S02]  /*03d0*/  UIADD3.X UR7, UPT, UPT, URZ, -0x1, URZ, UP0, !UPT ;  /* 0xffffffffff077890 */ /* 0x000fe400087fe4ff */
[----:B------:R-:W-:-:S04]  /*03e0*/  UISETP.GE.U32.AND UP0, UPT, UR6, 0x3, UPT ;  /* 0x000000030600788c */ /* 0x000fc8000bf06070 */
[----:B------:R-:W-:-:S09]  /*03f0*/  UISETP.GE.U32.AND.EX UP0, UPT, UR7, URZ, UPT, UP0 ;  /* 0x000000ff0700728c */ /* 0x000fd2000bf06100 */
[----:B------:R-:W-:Y:S05]  /*0400*/  BRA.U !UP0, `(.L_x_3) ;  /* 0x0000000108607547 */ /* 0x000fea000b800000 */
[----:B------:R-:W3:Y:S01]  /*0410*/  LDCU.64 UR10, c[0x0][0x388] ;  /* 0x00007100ff0a77ac */ /* 0x000ee20008000a00 */
[----:B------:R-:W-:Y:S01]  /*0420*/  HFMA2 R5, -RZ, RZ, 2.759765625, 0.00021970272064208984375 ;  /* 0x41850b33ff057431 */ /* 0x000fe200000001ff */
[----:B------:R-:W-:Y:S01]  /*0430*/  MOV R9, 0x41d6891c ;  /* 0x41d6891c00097802 */ /* 0x000fe20000000f00 */
[----:B------:R-:W4:Y:S01]  /*0440*/  LDCU.64 UR12, c[0x0][0x390] ;  /* 0x00007200ff0c77ac */ /* 0x000f220008000a00 */
[----:B------:R-:W-:Y:S02]  /*0450*/  USHF.L.U32 UR6, UR4, 0x2, URZ ;  /* 0x0000000204067899 */ /* 0x000fe400080006ff */
[----:B------:R-:W-:Y:S02]  /*0460*/  USHF.L.U64.HI UR7, UR4, 0x2, UR5 ;  /* 0x0000000204077899 */ /* 0x000fe40008010205 */
[----:B---3--:R-:W-:Y:S02]  /*0470*/  UIADD3 UR8, UP0, UPT, UR6, UR10, URZ ;  /* 0x0000000a06087290 */ /* 0x008fe4000ff1e0ff */
[----:B----4-:R-:W-:-:S02]  /*0480*/  UIADD3 UR9, UP2, UPT, UR6, UR12, URZ ;  /* 0x0000000c06097290 */ /* 0x010fc4000ff5e0ff */
[----:B------:R-:W-:Y:S02]  /*0490*/  UIADD3.X UR6, UPT, UPT, UR7, UR11, URZ, UP0, !UPT ;  /* 0x0000000b07067290 */ /* 0x000fe400087fe4ff */
[----:B0-----:R-:W-:Y:S01]  /*04a0*/  MOV R2, UR8 ;  /* 0x0000000800027c02 */ /* 0x001fe20008000f00 */
[----:B------:R-:W-:Y:S01]  /*04b0*/  UIADD3.X UR7, UPT, UPT, UR7, UR13, URZ, UP2, !UPT ;  /* 0x0000000d07077290 */ /* 0x000fe200097fe4ff */
[----:B------:R-:W-:Y:S01]  /*04c0*/  IMAD.U32 R6, RZ, RZ, UR9 ;  /* 0x00000009ff067e24 */ /* 0x000fe2000f8e00ff */
[----:B------:R-:W-:Y:S01]  /*04d0*/  UIADD3 UR4, UP0, UPT, UR4, 0x4, URZ ;  /* 0x0000000404047890 */ /* 0x000fe2000ff1e0ff */
[----:B------:R-:W-:-:S03]  /*04e0*/  MOV R3, UR6 ;  /* 0x0000000600037c02 */ /* 0x000fc60008000f00 */
[----:B------:R-:W-:Y:S01]  /*04f0*/  MOV R7, UR7 ;  /* 0x0000000700077c02 */ /* 0x000fe20008000f00 */
[----:B------:R-:W-:Y:S01]  /*0500*/  UIADD3.X UR5, UPT, UPT, URZ, UR5, URZ, UP0, !UPT ;  /* 0x00000005ff057290 */ /* 0x000fe200087fe4ff */
[----:B------:R3:W-:Y:S04]  /*0510*/  STG.E desc[UR14][R2.64], R5 ;  /* 0x0000000502007986 */ /* 0x0007e8000c10190e */
[----:B------:R3:W-:Y:S04]  /*0520*/  STG.E desc[UR14][R6.64], R9 ;  /* 0x0000000906007986 */ /* 0x0007e8000c10190e */
[----:B------:R3:W-:Y:S04]  /*0530*/  STG.E desc[UR14][R2.64+0x4], R5 ;  /* 0x0000040502007986 */ /* 0x0007e8000c10190e */
[----:B------:R3:W-:Y:S04]  /*0540*/  STG.E desc[UR14][R6.64+0x4], R9 ;  /* 0x0000040906007986 */ /* 0x0007e8000c10190e */
[----:B------:R3:W-:Y:S04]  /*0550*/  STG.E desc[UR14][R2.64+0x8], R5 ;  /* 0x0000080502007986 */ /* 0x0007e8000c10190e */
[----:B------:R3:W-:Y:S04]  /*0560*/  STG.E desc[UR14][R6.64+0x8], R9 ;  /* 0x0000080906007986 */ /* 0x0007e8000c10190e */
[----:B------:R3:W-:Y:S04]  /*0570*/  STG.E desc[UR14][R2.64+0xc], R5 ;  /* 0x00000c0502007986 */ /* 0x0007e8000c10190e */
[----:B------:R3:W-:Y:S02]  /*0580*/  STG.E desc[UR14][R6.64+0xc], R9 ;  /* 0x00000c0906007986 */ /* 0x0007e4000c10190e */
.L_x_3:
[----:B------:R-:W-:Y:S05]  /*0590*/  BRA.U !UP1, `(.L_x_0) ;  /* 0x0000000109a47547 */ /* 0x000fea000b800000 */
[----:B------:R-:W-:Y:S02]  /*05a0*/  UISETP.NE.AND UP1, UPT, UR16, 0x1, UPT ;  /* 0x000000011000788c */ /* 0x000fe4000bf25270 */
[----:B------:R-:W-:-:S04]  /*05b0*/  ULOP3.LUT UR6, UR17, 0x1, URZ, 0xc0, !UPT ;  /* 0x0000000111067892 */ /* 0x000fc8000f8ec0ff */
[----:B------:R-:W-:-:S03]  /*05c0*/  UISETP.NE.U32.AND UP0, UPT, UR6, 0x1, UPT ;  /* 0x000000010600788c */ /* 0x000fc6000bf05070 */
[----:B------:R-:W-:Y:S08]  /*05d0*/  BRA.U !UP1, `(.L_x_4) ;  /* 0x0000000109507547 */ /* 0x000ff0000b800000 */
[----:B------:R-:W4:Y:S01]  /*05e0*/  LDCU.64 UR8, c[0x0][0x388] ;  /* 0x00007100ff0877ac */ /* 0x000f220008000a00 */
[----:B---3--:R-:W-:Y:S02]  /*05f0*/  HFMA2 R5, -RZ, RZ, 2.759765625, 0.00021970272064208984375 ;  /* 0x41850b33ff057431 */ /* 0x008fe400000001ff */
[----:B------:R-:W-:Y:S01]  /*0600*/  IMAD.MOV.U32 R9, RZ, RZ, 0x41d6891c ;  /* 0x41d6891cff097424 */ /* 0x000fe200078e00ff */
[----:B------:R-:W3:Y:S01]  /*0610*/  LDCU.64 UR10, c[0x0][0x390] ;  /* 0x00007200ff0a77ac */ /* 0x000ee20008000a00 */
[----:B------:R-:W-:Y:S02]  /*0620*/  USHF.L.U32 UR7, UR4, 0x2, URZ ;  /* 0x0000000204077899 */ /* 0x000fe400080006ff */
[----:B------:R-:W-:Y:S02]  /*0630*/  USHF.L.U64.HI UR6, UR4, 0x2, UR5 ;  /* 0x0000000204067899 */ /* 0x000fe40008010205 */
[----:B----4-:R-:W-:Y:S02]  /*0640*/  UIADD3 UR8, UP1, UPT, UR7, UR8, URZ ;  /* 0x0000000807087290 */ /* 0x010fe4000ff3e0ff */
[----:B---3--:R-:W-:-:S02]  /*0650*/  UIADD3 UR10, UP2, UPT, UR7, UR10, URZ ;  /* 0x0000000a070a7290 */ /* 0x008fc4000ff5e0ff */
[----:B------:R-:W-:Y:S02]  /*0660*/  UIADD3.X UR9, UPT, UPT, UR6, UR9, URZ, UP1, !UPT ;  /* 0x0000000906097290 */ /* 0x000fe40008ffe4ff */
[----:B0-----:R-:W-:Y:S01]  /*0670*/  IMAD.U32 R2, RZ, RZ, UR8 ;  /* 0x00000008ff027e24 */ /* 0x001fe2000f8e00ff */
[----:B------:R-:W-:Y:S01]  /*0680*/  UIADD3.X UR11, UPT, UPT, UR6, UR11, URZ, UP2, !UPT ;  /* 0x0000000b060b7290 */ /* 0x000fe200097fe4ff */
[----:B------:R-:W-:Y:S01]  /*0690*/  MOV R6, UR10 ;  /* 0x0000000a00067c02 */ /* 0x000fe20008000f00 */
[----:B------:R-:W-:Y:S01]  /*06a0*/  UIADD3 UR4, UP1, UPT, UR4, 0x2, URZ ;  /* 0x0000000204047890 */ /* 0x000fe2000ff3e0ff */
[----:B------:R-:W-:-:S03]  /*06b0*/  MOV R3, UR9 ;  /* 0x0000000900037c02 */ /* 0x000fc60008000f00 */
[----:B------:R-:W-:Y:S01]  /*06c0*/  MOV R7, UR11 ;  /* 0x0000000b00077c02 */ /* 0x000fe20008000f00 */
[----:B------:R-:W-:Y:S01]  /*06d0*/  UIADD3.X UR5, UPT, UPT, URZ, UR5, URZ, UP1, !UPT ;  /* 0x00000005ff057290 */ /* 0x000fe20008ffe4ff */
[----:B------:R4:W-:Y:S04]  /*06e0*/  STG.E desc[UR14][R2.64], R5 ;  /* 0x0000000502007986 */ /* 0x0009e8000c10190e */
[----:B------:R4:W-:Y:S04]  /*06f0*/  STG.E desc[UR14][R6.64], R9 ;  /* 0x0000000906007986 */ /* 0x0009e8000c10190e */
[----:B------:R4:W-:Y:S04]  /*0700*/  STG.E desc[UR14][R2.64+0x4], R5 ;  /* 0x0000040502007986 */ /* 0x0009e8000c10190e */
[----:B------:R4:W-:Y:S02]  /*0710*/  STG.E desc[UR14][R6.64+0x4], R9 ;  /* 0x0000040906007986 */ /* 0x0009e4000c10190e */
.L_x_4:
[----:B------:R-:W-:Y:S05]  /*0720*/  BRA.U UP0, `(.L_x_0) ;  /* 0x0000000100407547 */ /* 0x000fea000b800000 */
[----:B------:R-:W5:Y:S01]  /*0730*/  LDCU.64 UR8, c[0x0][0x388] ;  /* 0x00007100ff0877ac */ /* 0x000f620008000a00 */
[----:B---34-:R-:W-:Y:S01]  /*0740*/  IMAD.MOV.U32 R5, RZ, RZ, 0x41850b33 ;  /* 0x41850b33ff057424 */ /* 0x018fe200078e00ff */
[----:B------:R-:W-:Y:S01]  /*0750*/  MOV R9, 0x41d6891c ;  /* 0x41d6891c00097802 */ /* 0x000fe20000000f00 */
[----:B------:R-:W3:Y:S01]  /*0760*/  LDCU.64 UR10, c[0x0][0x390] ;  /* 0x00007200ff0a77ac */ /* 0x000ee20008000a00 */
[----:B------:R-:W-:Y:S02]  /*0770*/  USHF.L.U32 UR7, UR4, 0x2, URZ ;  /* 0x0000000204077899 */ /* 0x000fe400080006ff */
[----:B------:R-:W-:Y:S02]  /*0780*/  USHF.L.U64.HI UR5, UR4, 0x2, UR5 ;  /* 0x0000000204057899 */ /* 0x000fe40008010205 */
[----:B-----5:R-:W-:Y:S02]  /*0790*/  UIADD3 UR6, UP0, UPT, UR7, UR8, URZ ;  /* 0x0000000807067290 */ /* 0x020fe4000ff1e0ff */
[----:B---3--:R-:W-:-:S02]  /*07a0*/  UIADD3 UR4, UP1, UPT, UR7, UR10, URZ ;  /* 0x0000000a07047290 */ /* 0x008fc4000ff3e0ff */
[----:B------:R-:W-:Y:S02]  /*07b0*/  UIADD3.X UR7, UPT, UPT, UR5, UR9, URZ, UP0, !UPT ;  /* 0x0000000905077290 */ /* 0x000fe400087fe4ff */
[----:B0-----:R-:W-:Y:S01]  /*07c0*/  MOV R2, UR6 ;  /* 0x0000000600027c02 */ /* 0x001fe20008000f00 */
[----:B------:R-:W-:Y:S01]  /*07d0*/  UIADD3.X UR5, UPT, UPT, UR5, UR11, URZ, UP1, !UPT ;  /* 0x0000000b05057290 */ /* 0x000fe20008ffe4ff */
[----:B------:R-:W-:Y:S02]  /*07e0*/  MOV R6, UR4 ;  /* 0x0000000400067c02 */ /* 0x000fe40008000f00 */
[----:B------:R-:W-:-:S03]  /*07f0*/  MOV R3, UR7 ;  /* 0x0000000700037c02 */ /* 0x000fc60008000f00 */
[----:B------:R-:W-:Y:S02]  /*0800*/  MOV R7, UR5 ;  /* 0x0000000500077c02 */ /* 0x000fe40008000f00 */
[----:B------:R0:W-:Y:S04]  /*0810*/  STG.E desc[UR14][R2.64], R5 ;  /* 0x0000000502007986 */ /* 0x0001e8000c10190e */
[----:B------:R0:W-:Y:S02]  /*0820*/  STG.E desc[UR14][R6.64], R9 ;  /* 0x0000000906007986 */ /* 0x0001e4000c10190e */
.L_x_0:
[----:B-1----:R-:W-:-:S13]  /*0830*/  ISETP.GE.AND P0, PT, R23, UR17, PT ;  /* 0x0000001117007c0c */ /* 0x002fda000bf06270 */
[----:B------:R-:W-:Y:S05]  /*0840*/  @P0 EXIT ;  /* 0x000000000000094d */ /* 0x000fea0003800000 */
[----:B0-234-:R-:W0:Y:S01]  /*0850*/  I2F.U32.RP R6, R4 ;  /* 0x0000000400067306 */ /* 0x01de220000209000 */
[----:B------:R-:W-:Y:S01]  /*0860*/  IADD3 R0, PT, PT, R23, R4, RZ ;  /* 0x0000000417007210 */ /* 0x000fe20007ffe0ff */
[----:B------:R-:W1:Y:S01]  /*0870*/  LDC.64 R8, c[0x0][0x390] ;  /* 0x0000e400ff087b82 */ /* 0x000e620000000a00 */
[----:B------:R-:W-:Y:S01]  /*0880*/  ISETP.NE.U32.AND P2, PT, R4, RZ, PT ;  /* 0x000000ff0400720c */ /* 0x000fe20003f45070 */
[----:B------:R-:W2:Y:S01]  /*0890*/  LDCU.64 UR8, c[0x0][0x388] ;  /* 0x00007100ff0877ac */ /* 0x000ea20008000a00 */
[C---:B------:R-:W-:Y:S01]  /*08a0*/  ISETP.GE.U32.AND P0, PT, R0.reuse, UR17, PT ;  /* 0x0000001100007c0c */ /* 0x040fe2000bf06070 */
[----:B------:R-:W-:Y:S01]  /*08b0*/  BSSY.RECONVERGENT B0, `(.L_x_5) ;  /* 0x0000032000007945 */ /* 0x000fe20003800200 */
[----:B------:R-:W-:Y:S01]  /*08c0*/  VIMNMX.U32 R5, PT, PT, R0, UR17, !PT ;  /* 0x0000001100057c48 */ /* 0x000fe2000ffe0000 */
[----:B------:R-:W3:Y:S01]  /*08d0*/  LDCU.64 UR10, c[0x0][0x390] ;  /* 0x00007200ff0a77ac */ /* 0x000ee20008000a00 */
[----:B------:R-:W-:Y:S01]  /*08e0*/  SEL R10, RZ, 0x1, P0 ;  /* 0x00000001ff0a7807 */ /* 0x000fe20000000000 */
[----:B------:R-:W4:Y:S03]  /*08f0*/  LDCU.64 UR4, c[0x0][0x388] ;  /* 0x00007100ff0477ac */ /* 0x000f260008000a00 */
[----:B------:R-:W-:Y:S01]  /*0900*/  IADD3 R5, PT, PT, R5, -R0, -R10 ;  /* 0x8000000005057210 */ /* 0x000fe20007ffe80a */
[----:B0-----:R-:W0:Y:S01]  /*0910*/  MUFU.RCP R6, R6 ;  /* 0x0000000600067308 */ /* 0x001e220000001000 */
[----:B------:R-:W1:Y:S01]  /*0920*/  LDCU.64 UR6, c[0x0][0x390] ;  /* 0x00007200ff0677ac */ /* 0x000e620008000a00 */
[----:B0-----:R-:W-:-:S06]  /*0930*/  IADD3 R2, PT, PT, R6, 0xffffffe, RZ ;  /* 0x0ffffffe06027810 */ /* 0x001fcc0007ffe0ff */
[----:B------:R0:W5:Y:S02]  /*0940*/  F2I.FTZ.U32.TRUNC.NTZ R3, R2 ;  /* 0x0000000200037305 */ /* 0x000164000021f000 */
[----:B0-----:R-:W-:Y:S01]  /*0950*/  IMAD.MOV.U32 R2, RZ, RZ, RZ ;  /* 0x000000ffff027224 */ /* 0x001fe200078e00ff */
[----:B-----5:R-:W-:-:S05]  /*0960*/  IADD3 R7, PT, PT, RZ, -R3, RZ ;  /* 0x80000003ff077210 */ /* 0x020fca0007ffe0ff */
[----:B------:R-:W-:-:S04]  /*0970*/  IMAD R7, R7, R4, RZ ;  /* 0x0000000407077224 */ /* 0x000fc800078e02ff */
[----:B------:R-:W-:-:S06]  /*0980*/  IMAD.HI.U32 R6, R3, R7, R2 ;  /* 0x0000000703067227 */ /* 0x000fcc00078e0002 */
[----:B------:R-:W-:Y:S02]  /*0990*/  IMAD.HI.U32 R3, R6, R5, RZ ;  /* 0x0000000506037227 */ /* 0x000fe400078e00ff */
[----:B------:R-:W0:Y:S03]  /*09a0*/  LDC.64 R6, c[0x0][0x388] ;  /* 0x0000e200ff067b82 */ /* 0x000e260000000a00 */
[----:B------:R-:W-:-:S05]  /*09b0*/  IADD3 R0, PT, PT, -R3, RZ, RZ ;  /* 0x000000ff03007210 */ /* 0x000fca0007ffe1ff */
[----:B------:R-:W-:-:S05]  /*09c0*/  IMAD R5, R4, R0, R5 ;  /* 0x0000000004057224 */ /* 0x000fca00078e0205 */
[----:B------:R-:W-:-:S13]  /*09d0*/  ISETP.GE.U32.AND P0, PT, R5, R4, PT ;  /* 0x000000040500720c */ /* 0x000fda0003f06070 */
[-C--:B------:R-:W-:Y:S02]  /*09e0*/  @P0 IADD3 R5, PT, PT, R5, -R4.reuse, RZ ;  /* 0x8000000405050210 */ /* 0x080fe40007ffe0ff */
[----:B------:R-:W-:Y:S02]  /*09f0*/  @P0 IADD3 R3, PT, PT, R3, 0x1, RZ ;  /* 0x0000000103030810 */ /* 0x000fe40007ffe0ff */
[----:B------:R-:W-:-:S13]  /*0a00*/  ISETP.GE.U32.AND P1, PT, R5, R4, PT ;  /* 0x000000040500720c */ /* 0x000fda0003f26070 */
[----:B------:R-:W-:Y:S02]  /*0a10*/  @P1 IADD3 R3, PT, PT, R3, 0x1, RZ ;  /* 0x0000000103031810 */ /* 0x000fe40007ffe0ff */
[----:B------:R-:W-:-:S05]  /*0a20*/  @!P2 LOP3.LUT R3, RZ, R4, RZ, 0x33, !PT ;  /* 0x00000004ff03a212 */ /* 0x000fca00078e33ff */
[----:B------:R-:W-:Y:S01]  /*0a30*/  IMAD.IADD R2, R10, 0x1, R3 ;  /* 0x000000010a027824 */ /* 0x000fe200078e0203 */
[----:B------:R-:W-:-:S04]  /*0a40*/  MOV R3, R23 ;  /* 0x0000001700037202 */ /* 0x000fc80000000f00 */
[C---:B------:R-:W-:Y:S02]  /*0a50*/  LOP3.LUT R0, R2.reuse, 0x3, RZ, 0xc0, !PT ;  /* 0x0000000302007812 */ /* 0x040fe400078ec0ff */
[----:B------:R-:W-:Y:S02]  /*0a60*/  ISETP.GE.U32.AND P1, PT, R2, 0x3, PT ;  /* 0x000000030200780c */ /* 0x000fe40003f26070 */
[C---:B------:R-:W-:Y:S02]  /*0a70*/  ISETP.NE.AND P2, PT, R0.reuse, 0x3, PT ;  /* 0x000000030000780c */ /* 0x040fe40003f45270 */
[----:B------:R-:W-:Y:S02]  /*0a80*/  ISETP.NE.AND P0, PT, R0, 0x3, PT ;  /* 0x000000030000780c */ /* 0x000fe40003f05270 */
[----:B------:R-:W-:-:S04]  /*0a90*/  IADD3 R0, PT, PT, R2, 0x1, RZ ;  /* 0x0000000102007810 */ /* 0x000fc80007ffe0ff */
[----:B------:R-:W-:-:S05]  /*0aa0*/  LOP3.LUT R0, R0, 0x3, RZ, 0xc0, !PT ;  /* 0x0000000300007812 */ /* 0x000fca00078ec0ff */
[----:B01234-:R-:W-:Y:S05]  /*0ab0*/  @!P2 BRA `(.L_x_6) ;  /* 0x000000000044a947 */ /* 0x01ffea0003800000 */
[C---:B------:R-:W-:Y:S01]  /*0ac0*/  IMAD R3, R0.reuse, R4, R23 ;  /* 0x0000000400037224 */ /* 0x040fe200078e0217 */
[----:B------:R-:W-:Y:S01]  /*0ad0*/  IADD3 R5, PT, PT, -R0, RZ, RZ ;  /* 0x000000ff00057210 */ /* 0x000fe20007ffe1ff */
[----:B------:R-:W-:-:S07]  /*0ae0*/  IMAD.WIDE.U32 R10, R23, 0x4, RZ ;  /* 0x00000004170a7825 */ /* 0x000fce00078e00ff */
.L_x_7:
[C---:B0-----:R-:W-:Y:S02]  /*0af0*/  IADD3 R12, P2, PT, R10.reuse, UR4, RZ ;  /* 0x000000040a0c7c10 */ /* 0x041fe4000ff5e0ff */
[----:B------:R-:W-:Y:S02]  /*0b00*/  IADD3 R14, P3, PT, R10, UR6, RZ ;  /* 0x000000060a0e7c10 */ /* 0x000fe4000ff7e0ff */
[C---:B------:R-:W-:Y:S02]  /*0b10*/  IADD3.X R13, PT, PT, R11.reuse, UR5, RZ, P2, !PT ;  /* 0x000000050b0d7c10 */ /* 0x040fe400097fe4ff */
[----:B------:R-:W-:-:S03]  /*0b20*/  IADD3.X R15, PT, PT, R11, UR7, RZ, P3, !PT ;  /* 0x000000070b0f7c10 */ /* 0x000fc60009ffe4ff */
[----:B------:R-:W2:Y:S04]  /*0b30*/  LDG.E R16, desc[UR14][R12.64] ;  /* 0x0000000e0c107981 */ /* 0x000ea8000c1e1900 */
[----:B------:R-:W2:Y:S01]  /*0b40*/  LDG.E R17, desc[UR14][R14.64] ;  /* 0x0000000e0e117981 */ /* 0x000ea2000c1e1900 */
[----:B------:R-:W-:Y:S01]  /*0b50*/  IADD3 R5, PT, PT, R5, 0x1, RZ ;  /* 0x0000000105057810 */ /* 0x000fe20007ffe0ff */
[----:B------:R-:W-:-:S03]  /*0b60*/  IMAD.WIDE.U32 R10, R4, 0x4, R10 ;  /* 0x00000004040a7825 */ /* 0x000fc600078e000a */
[----:B------:R-:W-:Y:S01]  /*0b70*/  ISETP.NE.AND P2, PT, R5, RZ, PT ;  /* 0x000000ff0500720c */ /* 0x000fe20003f45270 */
[----:B--2---:R-:W-:-:S04]  /*0b80*/  FADD R17, R16, R17 ;  /* 0x0000001110117221 */ /* 0x004fc80000000000 */
[----:B------:R-:W-:Y:S01]  /*0b90*/  FMUL R19, R17, 0.5 ;  /* 0x3f00000011137820 */ /* 0x000fe20000400000 */
[----:B------:R0:W-:Y:S04]  /*0ba0*/  STG.E desc[UR14][R14.64], R17 ;  /* 0x000000110e007986 */ /* 0x0001e8000c10190e */
[----:B------:R0:W-:Y:S03]  /*0bb0*/  STG.E desc[UR14][R12.64], R19 ;  /* 0x000000130c007986 */ /* 0x0001e6000c10190e */
[----:B------:R-:W-:Y:S05]  /*0bc0*/  @P2 BRA `(.L_x_7) ;  /* 0xfffffffc00c82947 */ /* 0x000fea000383ffff */
.L_x_6:
[----:B------:R-:W-:Y:S05]  /*0bd0*/  BSYNC.RECONVERGENT B0 ;  /* 0x0000000000007941 */ /* 0x000fea0003800200 */
.L_x_5:
[----:B------:R-:W-:Y:S04]  /*0be0*/  BSSY.RECONVERGENT B0, `(.L_x_8) ;  /* 0x0000028000007945 */ /* 0x000fe80003800200 */
[----:B------:R-:W-:Y:S05]  /*0bf0*/  @!P1 BRA `(.L_x_9) ;  /* 0x0000000000989947 */ /* 0x000fea0003800000 */
.L_x_10:
[----:B01----:R-:W-:-:S04]  /*0c00*/  IMAD.WIDE.U32 R12, R3, 0x4, R6 ;  /* 0x00000004030c7825 */ /* 0x003fc800078e0006 */
[----:B------:R-:W-:Y:S01]  /*0c10*/  IMAD.WIDE.U32 R10, R3, 0x4, R8 ;  /* 0x00000004030a7825 */ /* 0x000fe200078e0008 */
[----:B------:R-:W2:Y:S04]  /*0c20*/  LDG.E R5, desc[UR14][R12.64] ;  /* 0x0000000e0c057981 */ /* 0x000ea8000c1e1900 */
[----:B------:R-:W2:Y:S01]  /*0c30*/  LDG.E R14, desc[UR14][R10.64] ;  /* 0x0000000e0a0e7981 */ /* 0x000ea2000c1e1900 */
[----:B------:R-:W-:-:S04]  /*0c40*/  IMAD.IADD R19, R4, 0x1, R3 ;  /* 0x0000000104137824 */ /* 0x000fc800078e0203 */
[----:B------:R-:W-:-:S04]  /*0c50*/  IMAD.WIDE.U32 R16, R19, 0x4, R8 ;  /* 0x0000000413107825 */ /* 0x000fc800078e0008 */
[----:B--2---:R-:W-:Y:S01]  /*0c60*/  FADD R5, R5, R14 ;  /* 0x0000000e05057221 */ /* 0x004fe20000000000 */
[----:B------:R-:W-:-:S04]  /*0c70*/  IMAD.WIDE.U32 R14, R19, 0x4, R6 ;  /* 0x00000004130e7825 */ /* 0x000fc800078e0006 */
[----:B------:R-:W-:Y:S01]  /*0c80*/  FMUL R3, R5, 0.5 ;  /* 0x3f00000005037820 */ /* 0x000fe20000400000 */
[----:B------:R0:W-:Y:S04]  /*0c90*/  STG.E desc[UR14][R10.64], R5 ;  /* 0x000000050a007986 */ /* 0x0001e8000c10190e */
[----:B------:R1:W-:Y:S04]  /*0ca0*/  STG.E desc[UR14][R12.64], R3 ;  /* 0x000000030c007986 */ /* 0x0003e8000c10190e */
[----:B------:R-:W2:Y:S04]  /*0cb0*/  LDG.E R18, desc[UR14][R14.64] ;  /* 0x0000000e0e127981 */ /* 0x000ea8000c1e1900 */
[----:B------:R-:W2:Y:S01]  /*0cc0*/  LDG.E R21, desc[UR14][R16.64] ;  /* 0x0000000e10157981 */ /* 0x000ea2000c1e1900 */
[----:B------:R-:W-:Y:S01]  /*0cd0*/  IADD3 R29, PT, PT, R19, R4, RZ ;  /* 0x00000004131d7210 */ /* 0x000fe20007ffe0ff */
[----:B--2---:R-:W-:-:S04]  /*0ce0*/  FADD R25, R18, R21 ;  /* 0x0000001512197221 */ /* 0x004fc80000000000 */
[----:B------:R-:W-:-:S04]  /*0cf0*/  IMAD.WIDE.U32 R18, R29, 0x4, R6 ;  /* 0x000000041d127825 */ /* 0x000fc800078e0006 */
[----:B------:R-:W-:Y:S01]  /*0d00*/  FMUL R27, R25, 0.5 ;  /* 0x3f000000191b7820 */ /* 0x000fe20000400000 */
[C---:B------:R-:W-:Y:S01]  /*0d10*/  IMAD.WIDE.U32 R20, R29.reuse, 0x4, R8 ;  /* 0x000000041d147825 */ /* 0x040fe200078e0008 */
[----:B------:R2:W-:Y:S04]  /*0d20*/  STG.E desc[UR14][R16.64], R25 ;  /* 0x0000001910007986 */ /* 0x0005e8000c10190e */
[----:B------:R3:W-:Y:S04]  /*0d30*/  STG.E desc[UR14][R14.64], R27 ;  /* 0x0000001b0e007986 */ /* 0x0007e8000c10190e */
[----:B0-----:R-:W4:Y:S04]  /*0d40*/  LDG.E R5, desc[UR14][R18.64] ;  /* 0x0000000e12057981 */ /* 0x001f28000c1e1900 */
[----:B------:R-:W4:Y:S01]  /*0d50*/  LDG.E R10, desc[UR14][R20.64] ;  /* 0x0000000e140a7981 */ /* 0x000f22000c1e1900 */
[----:B-1----:R-:W-:-:S05]  /*0d60*/  IADD3 R3, PT, PT, R29, R4, RZ ;  /* 0x000000041d037210 */ /* 0x002fca0007ffe0ff */
[----:B------:R-:W-:-:S04]  /*0d70*/  IMAD.WIDE.U32 R12, R3, 0x4, R6 ;  /* 0x00000004030c7825 */ /* 0x000fc800078e0006 */
[----:B----4-:R-:W-:Y:S01]  /*0d80*/  FADD R5, R5, R10 ;  /* 0x0000000a05057221 */ /* 0x010fe20000000000 */
[----:B------:R-:W-:-:S04]  /*0d90*/  IMAD.WIDE.U32 R10, R3, 0x4, R8 ;  /* 0x00000004030a7825 */ /* 0x000fc800078e0008 */
[----:B------:R-:W-:Y:S01]  /*0da0*/  FMUL R29, R5, 0.5 ;  /* 0x3f000000051d7820 */ /* 0x000fe20000400000 */
[----:B------:R1:W-:Y:S04]  /*0db0*/  STG.E desc[UR14][R20.64], R5 ;  /* 0x0000000514007986 */ /* 0x0003e8000c10190e */
[----:B------:R1:W-:Y:S04]  /*0dc0*/  STG.E desc[UR14][R18.64], R29 ;  /* 0x0000001d12007986 */ /* 0x0003e8000c10190e */
[----:B--2---:R-:W2:Y:S04]  /*0dd0*/  LDG.E R16, desc[UR14][R12.64] ;  /* 0x0000000e0c107981 */ /* 0x004ea8000c1e1900 */
[----:B---3--:R-:W2:Y:S01]  /*0de0*/  LDG.E R15, desc[UR14][R10.64] ;  /* 0x0000000e0a0f7981 */ /* 0x008ea2000c1e1900 */
[----:B------:R-:W-:-:S04]  /*0df0*/  IADD3 R3, PT, PT, R3, R4, RZ ;  /* 0x0000000403037210 */ /* 0x000fc80007ffe0ff */
[----:B------:R-:W-:Y:S01]  /*0e00*/  ISETP.GE.AND P1, PT, R3, UR17, PT ;  /* 0x0000001103007c0c */ /* 0x000fe2000bf26270 */
[----:B--2---:R-:W-:-:S04]  /*0e10*/  FADD R15, R16, R15 ;  /* 0x0000000f100f7221 */ /* 0x004fc80000000000 */
[----:B------:R-:W-:Y:S01]  /*0e20*/  FMUL R17, R15, 0.5 ;  /* 0x3f0000000f117820 */ /* 0x000fe20000400000 */
[----:B------:R1:W-:Y:S04]  /*0e30*/  STG.E desc[UR14][R10.64], R15 ;  /* 0x0000000f0a007986 */ /* 0x0003e8000c10190e */
[----:B------:R1:W-:Y:S03]  /*0e40*/  STG.E desc[UR14][R12.64], R17 ;  /* 0x000000110c007986 */ /* 0x0003e6000c10190e */
[----:B------:R-:W-:Y:S05]  /*0e50*/  @!P1 BRA `(.L_x_10) ;  /* 0xfffffffc00689947 */ /* 0x000fea000383ffff */
.L_x_9:
[----:B------:R-:W-:Y:S05]  /*0e60*/  BSYNC.RECONVERGENT B0 ;  /* 0x0000000000007941 */ /* 0x000fea0003800200 */
.L_x_8:
[----:B------:R-:W-:Y:S04]  /*0e70*/  BSSY.RECONVERGENT B2, `(.L_x_11) ;  /* 0x000004f000027945 */ /* 0x000fe80003800200 */
[----:B------:R-:W-:Y:S05]  /*0e80*/  @!P0 BRA `(.L_x_12) ;  /* 0x0000000400348947 */ /* 0x000fea0003800000 */
[----:B01----:R-:W-:Y:S01]  /*0e90*/  IMAD.WIDE.U32 R16, R23, 0x4, RZ ;  /* 0x0000000417107825 */ /* 0x003fe200078e00ff */
[----:B------:R-:W-:-:S03]  /*0ea0*/  IADD3 R9, PT, PT, -R0, RZ, RZ ;  /* 0x000000ff00097210 */ /* 0x000fc60007ffe1ff */
[----:B------:R-:W-:-:S07]  /*0eb0*/  IMAD R23, R0, R4, R23 ;  /* 0x0000000400177224 */ /* 0x000fce00078e0217 */
.L_x_20:
[----:B--2---:R-:W-:-:S04]  /*0ec0*/  IADD3 R12, P0, PT, R16, UR10, RZ ;  /* 0x0000000a100c7c10 */ /* 0x004fc8000ff1e0ff */
[----:B------:R-:W-:-:S05]  /*0ed0*/  IADD3.X R13, PT, PT, R17, UR11, RZ, P0, !PT ;  /* 0x0000000b110d7c10 */ /* 0x000fca00087fe4ff */
[----:B------:R-:W2:Y:S01]  /*0ee0*/  LDG.E R5, desc[UR14][R12.64] ;  /* 0x0000000e0c057981 */ /* 0x000ea2000c1e1900 */
[----:B------:R-:W-:-:S04]  /*0ef0*/  IADD3 R14, P0, PT, R16, UR8, RZ ;  /* 0x00000008100e7c10 */ /* 0x000fc8000ff1e0ff */
[----:B------:R-:W-:-:S05]  /*0f00*/  IADD3.X R15, PT, PT, R17, UR9, RZ, P0, !PT ;  /* 0x00000009110f7c10 */ /* 0x000fca00087fe4ff */
[----:B------:R-:W3:Y:S01]  /*0f10*/  LDG.E R18, desc[UR14][R14.64] ;  /* 0x0000000e0e127981 */ /* 0x000ee2000c1e1900 */
[----:B------:R-:W-:Y:S01]  /*0f20*/  VIADD R9, R9, 0x1 ;  /* 0x0000000109097836 */ /* 0x000fe20000000000 */
[----:B------:R-:W-:Y:S04]  /*0f30*/  BSSY.RECONVERGENT B0, `(.L_x_13) ;  /* 0x000000f000007945 */ /* 0x000fe80003800200 */
[----:B------:R-:W-:Y:S02]  /*0f40*/  ISETP.NE.AND P2, PT, R9, RZ, PT ;  /* 0x000000ff0900720c */ /* 0x000fe40003f45270 */
[C---:B--2---:R-:W-:Y:S01]  /*0f50*/  IADD3 R0, PT, PT, R5.reuse, -0xd000000, RZ ;  /* 0xf300000005007810 */ /* 0x044fe20007ffe0ff */
[----:B------:R0:W1:Y:S03]  /*0f60*/  MUFU.RSQ R6, R5 ;  /* 0x0000000500067308 */ /* 0x0000660000001400 */
[----:B------:R-:W-:Y:S01]  /*0f70*/  ISETP.GT.U32.AND P0, PT, R0, 0x727fffff, PT ;  /* 0x727fffff0000780c */ /* 0x000fe20003f04070 */
[----:B---3--:R-:W-:-:S12]  /*0f80*/  FFMA R8, R5, 1.2999999523162841797, R18 ;  /* 0x3fa6666605087823 */ /* 0x008fd80000000012 */
[----:B0-----:R-:W-:Y:S05]  /*0f90*/  @!P0 BRA `(.L_x_14) ;  /* 0x0000000000108947 */ /* 0x001fea0003800000 */
[----:B------:R-:W-:Y:S02]  /*0fa0*/  MOV R3, R5 ;  /* 0x0000000500037202 */ /* 0x000fe40000000f00 */
[----:B------:R-:W-:-:S07]  /*0fb0*/  MOV R0, 0xfd0 ;  /* 0x00000fd000007802 */ /* 0x000fce0000000f00 */
[----:B-1----:R-:W-:Y:S05]  /*0fc0*/  CALL.REL.NOINC `($__internal_0_$__cuda_sm20_sqrt_rn_f32_slowpath) ;  /* 0x0000001400687944 */ /* 0x002fea0003c00000 */
[----:B------:R-:W-:Y:S05]  /*0fd0*/  BRA `(.L_x_15) ;  /* 0x0000000000107947 */ /* 0x000fea0003800000 */
.L_x_14:
[----:B-1----:R-:W-:Y:S01]  /*0fe0*/  FMUL.FTZ R11, R5, R6 ;  /* 0x00000006050b7220 */ /* 0x002fe20000410000 */
[----:B------:R-:W-:-:S03]  /*0ff0*/  FMUL.FTZ R3, R6, 0.5 ;  /* 0x3f00000006037820 */ /* 0x000fc60000410000 */
[----:B------:R-:W-:-:S04]  /*1000*/  FFMA R0, -R11, R11, R5 ;  /* 0x0000000b0b007223 */ /* 0x000fc80000000105 */
[----:B------:R-:W-:-:S07]  /*1010*/  FFMA R11, R0, R3, R11 ;  /* 0x00000003000b7223 */ /* 0x000fce000000000b */
.L_x_15:
[----:B------:R-:W-:Y:S05]  /*1020*/  BSYNC.RECONVERGENT B0 ;  /* 0x0000000000007941 */ /* 0x000fea0003800200 */
.L_x_13:
[----:B------:R-:W-:Y:S01]  /*1030*/  FMUL R18, R18, 0.5 ;  /* 0x3f00000012127820 */ /* 0x000fe20000400000 */
[----:B------:R-:W-:Y:S03]  /*1040*/  BSSY.RECONVERGENT B3, `(.L_x_16) ;  /* 0x000001f000037945 */ /* 0x000fe60003800200 */
[C---:B------:R-:W-:Y:S01]  /*1050*/  FMUL R3, |R18|.reuse, 16777216 ;  /* 0x4b80000012037820 */ /* 0x040fe20000400200 */
[C---:B------:R-:W-:Y:S01]  /*1060*/  FSETP.GEU.AND P0, PT, |R18|.reuse, 1.175494350822287508e-38, PT ;  /* 0x008000001200780b */ /* 0x040fe20003f0e200 */
[----:B------:R-:W-:-:S03]  /*1070*/  FADD R7, R18, R18 ;  /* 0x0000001212077221 */ /* 0x000fc60000000000 */
[-C--:B------:R-:W-:Y:S02]  /*1080*/  FSEL R3, R3, |R18|.reuse, !P0 ;  /* 0x4000001203037208 */ /* 0x080fe40004000000 */
[----:B------:R-:W-:Y:S02]  /*1090*/  FSETP.NEU.AND P1, PT, R7, R18, PT ;  /* 0x000000120700720b */ /* 0x000fe40003f2d000 */
[----:B------:R0:W1:Y:S02]  /*10a0*/  MUFU.LG2 R0, R3 ;  /* 0x0000000300007308 */ /* 0x0000640000000c00 */
[----:B0-----:R-:W-:-:S03]  /*10b0*/  MOV R3, 0x40400000 ;  /* 0x4040000000037802 */ /* 0x001fc60000000f00 */
[----:B-1----:R-:W-:Y:S01]  /*10c0*/  @!P0 FADD R0, R0, -24 ;  /* 0xc1c0000000008421 */ /* 0x002fe20000000000 */
[----:B------:R-:W-:-:S03]  /*10d0*/  FSETP.GEU.AND P0, PT, R18, RZ, PT ;  /* 0x000000ff1200720b */ /* 0x000fc60003f0e000 */
[----:B------:R-:W-:-:S04]  /*10e0*/  FMUL R0, R0, -0.6666666865348815918 ;  /* 0xbf2aaaab00007820 */ /* 0x000fc80000400000 */
[----:B------:R-:W0:Y:S02]  /*10f0*/  MUFU.EX2 R5, R0 ;  /* 0x0000000000057308 */ /* 0x000e240000000800 */
[----:B0-----:R-:W-:-:S04]  /*1100*/  FMUL R6, |R18|, R5 ;  /* 0x0000000512067220 */ /* 0x001fc80000400200 */
[----:B------:R-:W-:-:S04]  /*1110*/  FMUL R5, R5, -R6 ;  /* 0x8000000605057220 */ /* 0x000fc80000400000 */
[----:B------:R-:W-:-:S04]  /*1120*/  FFMA R5, R6, R5, 1 ;  /* 0x3f80000006057423 */ /* 0x000fc80000000005 */
[----:B------:R-:W-:-:S04]  /*1130*/  FMUL R5, R5, 0.3333333432674407959 ;  /* 0x3eaaaaab05057820 */ /* 0x000fc80000400000 */
[----:B------:R-:W-:Y:S01]  /*1140*/  FFMA R5, R6, R5, R6 ;  /* 0x0000000506057223 */ /* 0x000fe20000000006 */
[----:B------:R-:W-:-:S04]  /*1150*/  HFMA2 R6, -RZ, RZ, 1.666015625, -0.052093505859375 ;  /* 0x3eaaaaabff067431 */ /* 0x000fc800000001ff */
[----:B------:R-:W-:-:S05]  /*1160*/  @P1 FSEL R7, -R5, R5, !P0 ;  /* 0x0000000505071208 */ /* 0x000fca0004000100 */
[----:B------:R-:W-:Y:S01]  /*1170*/  FMUL R0, R7, R11 ;  /* 0x0000000b07007220 */ /* 0x000fe20000400000 */
[----:B------:R-:W-:-:S03]  /*1180*/  FFMA R3, R6, -R3, 1 ;  /* 0x3f80000006037423 */ /* 0x000fc60000000803 */
[----:B------:R-:W0:Y:S01]  /*1190*/  FCHK P0, R0, 3 ;  /* 0x4040000000007902 */ /* 0x000e220000000000 */
[----:B------:R-:W-:-:S04]  /*11a0*/  FFMA R3, R3, R6, 0.3333333432674407959 ;  /* 0x3eaaaaab03037423 */ /* 0x000fc80000000006 */
[----:B------:R-:W-:-:S04]  /*11b0*/  FFMA R5, R0, R3, RZ ;  /* 0x0000000300057223 */ /* 0x000fc800000000ff */
[----:B------:R-:W-:-:S04]  /*11c0*/  FFMA R6, R5, -3, R0 ;  /* 0xc040000005067823 */ /* 0x000fc80000000000 */
[----:B------:R-:W-:Y:S01]  /*11d0*/  FFMA R3, R3, R6, R5 ;  /* 0x0000000603037223 */ /* 0x000fe20000000005 */
[----:B0-----:R-:W-:Y:S06]  /*11e0*/  @!P0 BRA `(.L_x_17) ;  /* 0x0000000000108947 */ /* 0x001fec0003800000 */
[----:B------:R-:W-:Y:S01]  /*11f0*/  IMAD.MOV.U32 R3, RZ, RZ, 0x40400000 ;  /* 0x40400000ff037424 */ /* 0x000fe200078e00ff */
[----:B------:R-:W-:-:S07]  /*1200*/  MOV R6, 0x1220 ;  /* 0x0000122000067802 */ /* 0x000fce0000000f00 */
[----:B------:R-:W-:Y:S05]  /*1210*/  CALL.REL.NOINC `($__internal_1_$__cuda_sm3x_div_rn_noftz_f32_slowpath) ;  /* 0x00000014002c7944 */ /* 0x000fea0003c00000 */
[----:B------:R-:W-:-:S07]  /*1220*/  MOV R3, R0 ;  /* 0x0000000000037202 */ /* 0x000fce0000000f00 */
.L_x_17:
[----:B------:R-:W-:Y:S05]  /*1230*/  BSYNC.RECONVERGENT B3 ;  /* 0x0000000000037941 */ /* 0x000fea0003800200 */
.L_x_16:
[----:B------:R-:W0:Y:S01]  /*1240*/  MUFU.RCP R0, R3 ;  /* 0x0000000300007308 */ /* 0x000e220000001000 */
[----:B------:R-:W-:Y:S07]  /*1250*/  BSSY.RECONVERGENT B3, `(.L_x_18) ;  /* 0x000000b000037945 */ /* 0x000fee0003800200 */
[----:B------:R-:W1:Y:S01]  /*1260*/  FCHK P0, R8, R3 ;  /* 0x0000000308007302 */ /* 0x000e620000000000 */
[----:B0-----:R-:W-:-:S04]  /*1270*/  FFMA R5, R0, -R3, 1 ;  /* 0x3f80000000057423 */ /* 0x001fc80000000803 */
[----:B------:R-:W-:-:S04]  /*1280*/  FFMA R5, R0, R5, R0 ;  /* 0x0000000500057223 */ /* 0x000fc80000000000 */
[----:B------:R-:W-:-:S04]  /*1290*/  FFMA R0, R8, R5, RZ ;  /* 0x0000000508007223 */ /* 0x000fc800000000ff */
[----:B------:R-:W-:-:S04]  /*12a0*/  FFMA R6, R0, -R3, R8 ;  /* 0x8000000300067223 */ /* 0x000fc80000000008 */
[----:B------:R-:W-:Y:S01]  /*12b0*/  FFMA R0, R5, R6, R0 ;  /* 0x0000000605007223 */ /* 0x000fe20000000000 */
[----:B-1----:R-:W-:Y:S06]  /*12c0*/  @!P0 BRA `(.L_x_19) ;  /* 0x00000000000c8947 */ /* 0x002fec0003800000 */
[----:B------:R-:W-:Y:S02]  /*12d0*/  MOV R0, R8 ;  /* 0x0000000800007202 */ /* 0x000fe40000000f00 */
[----:B------:R-:W-:-:S07]  /*12e0*/  MOV R6, 0x1300 ;  /* 0x0000130000067802 */ /* 0x000fce0000000f00 */
[----:B------:R-:W-:Y:S05]  /*12f0*/  CALL.REL.NOINC `($__internal_1_$__cuda_sm3x_div_rn_noftz_f32_slowpath) ;  /* 0x0000001000f47944 */ /* 0x000fea0003c00000 */
.L_x_19:
[----:B------:R-:W-:Y:S05]  /*1300*/  BSYNC.RECONVERGENT B3 ;  /* 0x0000000000037941 */ /* 0x000fea0003800200 */
.L_x_18:
[----:B------:R-:W-:Y:S01]  /*1310*/  FMUL R3, R0, 0.5 ;  /* 0x3f00000000037820 */ /* 0x000fe20000400000 */
[----:B------:R2:W-:Y:S01]  /*1320*/  STG.E desc[UR14][R12.64], R0 ;  /* 0x000000000c007986 */ /* 0x0005e2000c10190e */
[----:B------:R-:W-:-:S03]  /*1330*/  IMAD.WIDE.U32 R16, R4, 0x4, R16 ;  /* 0x0000000404107825 */ /* 0x000fc600078e0010 */
[----:B------:R2:W-:Y:S01]  /*1340*/  STG.E desc[UR14][R14.64], R3 ;  /* 0x000000030e007986 */ /* 0x0005e2000c10190e */
[----:B------:R-:W-:Y:S05]  /*1350*/  @P2 BRA `(.L_x_20) ;  /* 0xfffffff800d82947 */ /* 0x000fea000383ffff */
.L_x_12:
[----:B------:R-:W-:Y:S05]  /*1360*/  BSYNC.RECONVERGENT B2 ;  /* 0x0000000000027941 */ /* 0x000fea0003800200 */
.L_x_11:
[----:B012---:R-:W0:Y:S01]  /*1370*/  LDC.64 R12, c[0x0][0x388] ;  /* 0x0000e200ff0c7b82 */ /* 0x007e220000000a00 */
[----:B------:R-:W-:Y:S01]  /*1380*/  ISETP.GE.U32.AND P0, PT, R2, 0x3, PT ;  /* 0x000000030200780c */ /* 0x000fe20003f06070 */
[----:B------:R-:W1:Y:S06]  /*1390*/  LDCU UR4, c[0x0][0x380] ;  /* 0x00007000ff0477ac */ /* 0x000e6c0008000800 */
[----:B------:R-:W2:Y:S06]  /*13a0*/  LDC.64 R8, c[0x0][0x390] ;  /* 0x0000e400ff087b82 */ /* 0x000eac0000000a00 */
[----:B-1----:R-:W-:Y:S05]  /*13b0*/  @!P0 EXIT ;  /* 0x000000000000894d */ /* 0x002fea0003800000 */
.L_x_49:
[----:B--2---:R-:W-:-:S05]  /*13c0*/  IMAD.WIDE.U32 R20, R23, 0x4, R8 ;  /* 0x0000000417147825 */ /* 0x004fca00078e0008 */
[----:B------:R-:W2:Y:S01]  /*13d0*/  LDG.E R5, desc[UR14][R20.64] ;  /* 0x0000000e14057981 */ /* 0x000ea2000c1e1900 */
[----:B0-----:R-:W-:-:S05]  /*13e0*/  IMAD.WIDE.U32 R16, R23, 0x4, R12 ;  /* 0x0000000417107825 */ /* 0x001fca00078e000c */
[----:B------:R-:W3:Y:S01]  /*13f0*/  LDG.E R14, desc[UR14][R16.64] ;  /* 0x0000000e100e7981 */ /* 0x000ee2000c1e1900 */
[----:B------:R-:W-:Y:S01]  /*1400*/  BSSY.RECONVERGENT B0, `(.L_x_21) ;  /* 0x000000e000007945 */ /* 0x000fe20003800200 */
        /* <DEDUP_REMOVED lines=9> */
.L_x_22:
[----:B-1----:R-:W-:Y:S01]  /*14a0*/  FMUL.FTZ R11, R5, R6 ;  /* 0x00000006050b7220 */ /* 0x002fe20000410000 */
[----:B------:R-:W-:-:S03]  /*14b0*/  FMUL.FTZ R3, R6, 0.5 ;  /* 0x3f00000006037820 */ /* 0x000fc60000410000 */
[----:B------:R-:W-:-:S04]  /*14c0*/  FFMA R0, -R11, R11, R5 ;  /* 0x0000000b0b007223 */ /* 0x000fc80000000105 */
[----:B------:R-:W-:-:S07]  /*14d0*/  FFMA R11, R0, R3, R11 ;  /* 0x00000003000b7223 */ /* 0x000fce000000000b */
.L_x_23:
[----:B------:R-:W-:Y:S05]  /*14e0*/  BSYNC.RECONVERGENT B0 ;  /* 0x0000000000007941 */ /* 0x000fea0003800200 */
.L_x_21:
        /* <DEDUP_REMOVED lines=8> */
[----:B0-----:R-:W-:-:S03]  /*1570*/  IMAD.MOV.U32 R3, RZ, RZ, 0x3eaaaaab ;  /* 0x3eaaaaabff037424 */ /* 0x001fc600078e00ff */
        /* <DEDUP_REMOVED lines=9> */
[----:B------:R-:W-:-:S04]  /*1610*/  HFMA2 R6, -RZ, RZ, 2.125, 0 ;  /* 0x40400000ff067431 */ /* 0x000fc800000001ff */
        /* <DEDUP_REMOVED lines=9> */
[----:B------:R-:W-:Y:S02]  /*16b0*/  MOV R0, R10 ;  /* 0x0000000a00007202 */ /* 0x000fe40000000f00 */
[----:B------:R-:W-:Y:S02]  /*16c0*/  MOV R3, 0x40400000 ;  /* 0x4040000000037802 */ /* 0x000fe40000000f00 */
[----:B------:R-:W-:-:S07]  /*16d0*/  MOV R6, 0x16f0 ;  /* 0x000016f000067802 */ /* 0x000fce0000000f00 */
[----:B------:R-:W-:Y:S05]  /*16e0*/  CALL.REL.NOINC `($__internal_1_$__cuda_sm3x_div_rn_noftz_f32_slowpath) ;  /* 0x0000000c00f87944 */ /* 0x000fea0003c00000 */
[----:B------:R-:W-:-:S07]  /*16f0*/  MOV R3, R0 ;  /* 0x0000000000037202 */ /* 0x000fce0000000f00 */
.L_x_25:
[----:B------:R-:W-:Y:S05]  /*1700*/  BSYNC.RECONVERGENT B2 ;  /* 0x0000000000027941 */ /* 0x000fea0003800200 */
.L_x_24:
        /* <DEDUP_REMOVED lines=9> */
[----:B------:R-:W-:Y:S01]  /*17a0*/  IMAD.MOV.U32 R0, RZ, RZ, R2 ;  /* 0x000000ffff007224 */ /* 0x000fe200078e0002 */
[----:B------:R-:W-:-:S07]  /*17b0*/  MOV R6, 0x17d0 ;  /* 0x000017d000067802 */ /* 0x000fce0000000f00 */
[----:B------:R-:W-:Y:S05]  /*17c0*/  CALL.REL.NOINC `($__internal_1_$__cuda_sm3x_div_rn_noftz_f32_slowpath) ;  /* 0x0000000c00c07944 */ /* 0x000fea0003c00000 */
.L_x_27:
[----:B------:R-:W-:Y:S05]  /*17d0*/  BSYNC.RECONVERGENT B2 ;  /* 0x0000000000027941 */ /* 0x000fea0003800200 */
.L_x_26:
[----:B------:R-:W-:Y:S01]  /*17e0*/  IADD3 R23, PT, PT, R4, R23, RZ ;  /* 0x0000001704177210 */ /* 0x000fe20007ffe0ff */
[----:B------:R-:W-:Y:S01]  /*17f0*/  FMUL R3, R0, 0.5 ;  /* 0x3f00000000037820 */ /* 0x000fe20000400000 */
[----:B------:R0:W-:Y:S03]  /*1800*/  STG.E desc[UR14][R20.64], R0 ;  /* 0x0000000014007986 */ /* 0x0001e6000c10190e */
[C---:B------:R-:W-:Y:S01]  /*1810*/  IMAD.WIDE.U32 R14, R23.reuse, 0x4, R8 ;  /* 0x00000004170e7825 */ /* 0x040fe200078e0008 */
[----:B------:R0:W-:Y:S04]  /*1820*/  STG.E desc[UR14][R16.64], R3 ;  /* 0x0000000310007986 */ /* 0x0001e8000c10190e */
[----:B------:R-:W2:Y:S01]  /*1830*/  LDG.E R5, desc[UR14][R14.64] ;  /* 0x0000000e0e057981 */ /* 0x000ea2000c1e1900 */
[----:B------:R-:W-:-:S05]  /*1840*/  IMAD.WIDE.U32 R18, R23, 0x4, R12 ;  /* 0x0000000417127825 */ /* 0x000fca00078e000c */
        /* <DEDUP_REMOVED lines=11> */
.L_x_29:
[----:B-1----:R-:W-:Y:S01]  /*1900*/  FMUL.FTZ R11, R5, R6 ;  /* 0x00000006050b7220 */ /* 0x002fe20000410000 */
[----:B------:R-:W-:-:S03]  /*1910*/  FMUL.FTZ R3, R6, 0.5 ;  /* 0x3f00000006037820 */ /* 0x000fc60000410000 */
[----:B------:R-:W-:-:S04]  /*1920*/  FFMA R0, -R11, R11, R5 ;  /* 0x0000000b0b007223 */ /* 0x000fc80000000105 */
[----:B------:R-:W-:-:S07]  /*1930*/  FFMA R11, R0, R3, R11 ;  /* 0x00000003000b7223 */ /* 0x000fce000000000b */
.L_x_30:
[----:B------:R-:W-:Y:S05]  /*1940*/  BSYNC.RECONVERGENT B0 ;  /* 0x0000000000007941 */ /* 0x000fea0003800200 */
.L_x_28:
        /* <DEDUP_REMOVED lines=8> */
[----:B0-----:R-:W-:-:S03]  /*19d0*/  HFMA2 R3, -RZ, RZ, 1.666015625, -0.052093505859375 ;  /* 0x3eaaaaabff037431 */ /* 0x001fc600000001ff */
        /* <DEDUP_REMOVED lines=9> */
[----:B------:R-:W-:-:S04]  /*1a70*/  IMAD.MOV.U32 R6, RZ, RZ, 0x40400000 ;  /* 0x40400000ff067424 */ /* 0x000fc800078e00ff */
[----:B------:R-:W-:Y:S01]  /*1a80*/  @P1 FSEL R7, -R5, R5, !P0 ;  /* 0x0000000505071208 */ /* 0x000fe20004000100 */
[----:B------:R-:W-:-:S04]  /*1a90*/  FFMA R0, R3, -R6, 1 ;  /* 0x3f80000003007423 */ /* 0x000fc80000000806 */
[----:B------:R-:W-:Y:S01]  /*1aa0*/  FMUL R10, R7, R11 ;  /* 0x0000000b070a7220 */ /* 0x000fe20000400000 */
[----:B------:R-:W-:-:S03]  /*1ab0*/  FFMA R0, R0, R3, 0.3333333432674407959 ;  /* 0x3eaaaaab00007423 */ /* 0x000fc60000000003 */
[----:B------:R-:W0:Y:S01]  /*1ac0*/  FCHK P0, R10, 3 ;  /* 0x404000000a007902 */ /* 0x000e220000000000 */
        /* <DEDUP_REMOVED lines=9> */
.L_x_32:
[----:B------:R-:W-:Y:S05]  /*1b60*/  BSYNC.RECONVERGENT B2 ;  /* 0x0000000000027941 */ /* 0x000fea0003800200 */
.L_x_31:
        /* <DEDUP_REMOVED lines=12> */
.L_x_34:
[----:B------:R-:W-:Y:S05]  /*1c30*/  BSYNC.RECONVERGENT B2 ;  /* 0x0000000000027941 */ /* 0x000fea0003800200 */
.L_x_33:
[----:B------:R-:W-:Y:S02]  /*1c40*/  IMAD.IADD R23, R23, 0x1, R4 ;  /* 0x0000000117177824 */ /* 0x000fe400078e0204 */
[----:B------:R-:W-:Y:S01]  /*1c50*/  FMUL R3, R0, 0.5 ;  /* 0x3f00000000037820 */ /* 0x000fe20000400000 */
[----:B------:R0:W-:Y:S01]  /*1c60*/  STG.E desc[UR14][R14.64], R0 ;  /* 0x000000000e007986 */ /* 0x0001e2000c10190e */
[----:B------:R-:W-:-:S03]  /*1c70*/  IMAD.WIDE.U32 R16, R23, 0x4, R8 ;  /* 0x0000000417107825 */ /* 0x000fc600078e0008 */
        /* <DEDUP_REMOVED lines=14> */
.L_x_36:
[----:B-1----:R-:W-:Y:S01]  /*1d60*/  FMUL.FTZ R11, R5, R6 ;  /* 0x00000006050b7220 */ /* 0x002fe20000410000 */
[----:B------:R-:W-:-:S03]  /*1d70*/  FMUL.FTZ R3, R6, 0.5 ;  /* 0x3f00000006037820 */ /* 0x000fc60000410000 */
[----:B------:R-:W-:-:S04]  /*1d80*/  FFMA R0, -R11, R11, R5 ;  /* 0x0000000b0b007223 */ /* 0x000fc80000000105 */
[----:B------:R-:W-:-:S07]  /*1d90*/  FFMA R11, R0, R3, R11 ;  /* 0x00000003000b7223 */ /* 0x000fce000000000b */
.L_x_37:
[----:B------:R-:W-:Y:S05]  /*1da0*/  BSYNC.RECONVERGENT B0 ;  /* 0x0000000000007941 */ /* 0x000fea0003800200 */
.L_x_35:
        /* <DEDUP_REMOVED lines=18> */
[----:B------:R-:W-:-:S04]  /*1ed0*/  MOV R6, 0x40400000 ;  /* 0x4040000000067802 */ /* 0x000fc80000000f00 */
        /* <DEDUP_REMOVED lines=9> */
[----:B------:R-:W-:Y:S01]  /*1f70*/  IMAD.MOV.U32 R0, RZ, RZ, R10 ;  /* 0x000000ffff007224 */ /* 0x000fe200078e000a */
[----:B------:R-:W-:Y:S02]  /*1f80*/  MOV R3, 0x40400000 ;  /* 0x4040000000037802 */ /* 0x000fe40000000f00 */
[----:B------:R-:W-:-:S07]  /*1f90*/  MOV R6, 0x1fb0 ;  /* 0x00001fb000067802 */ /* 0x000fce0000000f00 */
[----:B------:R-:W-:Y:S05]  /*1fa0*/  CALL.REL.NOINC `($__internal_1_$__cuda_sm3x_div_rn_noftz_f32_slowpath) ;  /* 0x0000000400c87944 */ /* 0x000fea0003c00000 */
[----:B------:R-:W-:-:S07]  /*1fb0*/  MOV R3, R0 ;  /* 0x0000000000037202 */ /* 0x000fce0000000f00 */
.L_x_39:
[----:B------:R-:W-:Y:S05]  /*1fc0*/  BSYNC.RECONVERGENT B2 ;  /* 0x0000000000027941 */ /* 0x000fea0003800200 */
.L_x_38:
        /* <DEDUP_REMOVED lines=12> */
.L_x_41:
[----:B------:R-:W-:Y:S05]  /*2090*/  BSYNC.RECONVERGENT B2 ;  /* 0x0000000000027941 */ /* 0x000fea0003800200 */
.L_x_40:
        /* <DEDUP_REMOVED lines=9> */
[C---:B--2---:R-:W-:Y:S01]  /*2130*/  VIADD R2, R5.reuse, 0xf3000000 ;  /* 0xf300000005027836 */ /* 0x044fe20000000000 */
[----:B------:R0:W1:Y:S04]  /*2140*/  MUFU.RSQ R6, R5 ;  /* 0x0000000500067308 */ /* 0x0000680000001400 */
[----:B------:R-:W-:Y:S01]  /*2150*/  ISETP.GT.U32.AND P0, PT, R2, 0x727fffff, PT ;  /* 0x727fffff0200780c */ /* 0x000fe20003f04070 */
[----:B---3--:R-:W-:-:S12]  /*2160*/  FFMA R2, R5, 1.2999999523162841797, R22 ;  /* 0x3fa6666605027823 */ /* 0x008fd80000000016 */
[----:B01----:R-:W-:Y:S05]  /*2170*/  @!P0 BRA `(.L_x_43) ;  /* 0x0000000000108947 */ /* 0x003fea0003800000 */
[----:B------:R-:W-:Y:S02]  /*2180*/  MOV R3, R5 ;  /* 0x0000000500037202 */ /* 0x000fe40000000f00 */
[----:B------:R-:W-:-:S07]  /*2190*/  MOV R0, 0x21b0 ;  /* 0x000021b000007802 */ /* 0x000fce0000000f00 */
[----:B------:R-:W-:Y:S05]  /*21a0*/  CALL.REL.NOINC `($__internal_0_$__cuda_sm20_sqrt_rn_f32_slowpath) ;  /* 0x0000000000f07944 */ /* 0x000fea0003c00000 */
[----:B------:R-:W-:Y:S05]  /*21b0*/  BRA `(.L_x_44) ;  /* 0x0000000000107947 */ /* 0x000fea0003800000 */
.L_x_43:
[----:B------:R-:W-:Y:S01]  /*21c0*/  FMUL.FTZ R11, R5, R6 ;  /* 0x00000006050b7220 */ /* 0x000fe20000410000 */
[----:B------:R-:W-:-:S03]  /*21d0*/  FMUL.FTZ R3, R6, 0.5 ;  /* 0x3f00000006037820 */ /* 0x000fc60000410000 */
[----:B------:R-:W-:-:S04]  /*21e0*/  FFMA R0, -R11, R11, R5 ;  /* 0x0000000b0b007223 */ /* 0x000fc80000000105 */
[----:B------:R-:W-:-:S07]  /*21f0*/  FFMA R11, R0, R3, R11 ;  /* 0x00000003000b7223 */ /* 0x000fce000000000b */
.L_x_44:
[----:B------:R-:W-:Y:S05]  /*2200*/  BSYNC.RECONVERGENT B0 ;  /* 0x0000000000007941 */ /* 0x000fea0003800200 */
.L_x_42:
        /* <DEDUP_REMOVED lines=28> */
[----:B------:R-:W-:Y:S01]  /*23d0*/  MOV R0, R10 ;  /* 0x0000000a00007202 */ /* 0x000fe20000000f00 */
[----:B------:R-:W-:Y:S01]  /*23e0*/  IMAD.MOV.U32 R3, RZ, RZ, 0x40400000 ;  /* 0x40400000ff037424 */ /* 0x000fe200078e00ff */
[----:B------:R-:W-:-:S07]  /*23f0*/  MOV R6, 0x2410 ;  /* 0x0000241000067802 */ /* 0x000fce0000000f00 */
[----:B------:R-:W-:Y:S05]  /*2400*/  CALL.REL.NOINC `($__internal_1_$__cuda_sm3x_div_rn_noftz_f32_slowpath) ;  /* 0x0000000000b07944 */ /* 0x000fea0003c00000 */
[----:B------:R-:W-:-:S07]  /*2410*/  MOV R3, R0 ;  /* 0x0000000000037202 */ /* 0x000fce0000000f00 */
.L_x_46:
[----:B------:R-:W-:Y:S05]  /*2420*/  BSYNC.RECONVERGENT B2 ;  /* 0x0000000000027941 */ /* 0x000fea0003800200 */
.L_x_45:
        /* <DEDUP_REMOVED lines=12> */
.L_x_48:
[----:B------:R-:W-:Y:S05]  /*24f0*/  BSYNC.RECONVERGENT B2 ;  /* 0x0000000000027941 */ /* 0x000fea0003800200 */
.L_x_47:
[----:B------:R-:W-:Y:S01]  /*2500*/  FMUL R3, R0, 0.5 ;  /* 0x3f00000000037820 */ /* 0x000fe20000400000 */
[----:B------:R1:W-:Y:S01]  /*2510*/  STG.E desc[UR14][R14.64], R0 ;  /* 0x000000000e007986 */ /* 0x0003e2000c10190e */
[----:B------:R-:W-:-:S03]  /*2520*/  IADD3 R23, PT, PT, R23, R4, RZ ;  /* 0x0000000417177210 */ /* 0x000fc60007ffe0ff */
[----:B------:R1:W-:Y:S01]  /*2530*/  STG.E desc[UR14][R18.64], R3 ;  /* 0x0000000312007986 */ /* 0x0003e2000c10190e */
[----:B------:R-:W-:-:S13]  /*2540*/  ISETP.GE.AND P0, PT, R23, UR4, PT ;  /* 0x0000000417007c0c */ /* 0x000fda000bf06270 */
[----:B-1----:R-:W-:Y:S05]  /*2550*/  @!P0 BRA `(.L_x_49) ;  /* 0xffffffec00988947 */ /* 0x002fea000383ffff */
[----:B------:R-:W-:Y:S05]  /*2560*/  EXIT ;  /* 0x000000000000794d */ /* 0x000fea0003800000 */
        .weak           $__internal_0_$__cuda_sm20_sqrt_rn_f32_slowpath
        .type           $__internal_0_$__cuda_sm20_sqrt_rn_f32_slowpath,@function
        .size           $__internal_0_$__cuda_sm20_sqrt_rn_f32_slowpath,($__internal_1_$__cuda_sm3x_div_rn_noftz_f32_slowpath - $__internal_0_$__cuda_sm20_sqrt_rn_f32_slowpath)
$__internal_0_$__cuda_sm20_sqrt_rn_f32_slowpath:
[----:B------:R-:W-:-:S13]  /*2570*/  LOP3.LUT P0, RZ, R3, 0x7fffffff, RZ, 0xc0, !PT ;  /* 0x7fffffff03ff7812 */ /* 0x000fda000780c0ff */
[----:B------:R-:W-:Y:S01]  /*2580*/  @!P0 MOV R11, R3 ;  /* 0x00000003000b8202 */ /* 0x000fe20000000f00 */
[----:B------:R-:W-:Y:S06]  /*2590*/  @!P0 BRA `(.L_x_50) ;  /* 0x0000000000408947 */ /* 0x000fec0003800000 */
[----:B------:R-:W-:-:S13]  /*25a0*/  FSETP.GEU.FTZ.AND P0, PT, R3, RZ, PT ;  /* 0x000000ff0300720b */ /* 0x000fda0003f1e000 */
[----:B------:R-:W-:Y:S01]  /*25b0*/  @!P0 IMAD.MOV.U32 R11, RZ, RZ, 0x7fffffff ;  /* 0x7fffffffff0b8424 */ /* 0x000fe200078e00ff */
[----:B------:R-:W-:Y:S06]  /*25c0*/  @!P0 BRA `(.L_x_50) ;  /* 0x0000000000348947 */ /* 0x000fec0003800000 */
[----:B------:R-:W-:-:S13]  /*25d0*/  FSETP.GTU.FTZ.AND P0, PT, |R3|, +INF , PT ;  /* 0x7f8000000300780b */ /* 0x000fda0003f1c200 */
[----:B------:R-:W-:Y:S01]  /*25e0*/  @P0 FADD.FTZ R11, R3, 1 ;  /* 0x3f800000030b0421 */ /* 0x000fe20000010000 */
[----:B------:R-:W-:Y:S06]  /*25f0*/  @P0 BRA `(.L_x_50) ;  /* 0x0000000000280947 */ /* 0x000fec0003800000 */
[----:B------:R-:W-:-:S13]  /*2600*/  FSETP.NEU.FTZ.AND P0, PT, |R3|, +INF , PT ;  /* 0x7f8000000300780b */ /* 0x000fda0003f1d200 */
[----:B------:R-:W-:Y:S01]  /*2610*/  @P0 FFMA R10, R3, 1.84467440737095516160e+19, RZ ;  /* 0x5f800000030a0823 */ /* 0x000fe200000000ff */
[----:B------:R-:W-:-:S03]  /*2620*/  @!P0 MOV R11, R3 ;  /* 0x00000003000b8202 */ /* 0x000fc60000000f00 */
[----:B------:R-:W0:Y:S02]  /*2630*/  @P0 MUFU.RSQ R5, R10 ;  /* 0x0000000a00050308 */ /* 0x000e240000001400 */
[----:B0-----:R-:W-:Y:S01]  /*2640*/  @P0 FMUL.FTZ R7, R10, R5 ;  /* 0x000000050a070220 */ /* 0x001fe20000410000 */
[----:B------:R-:W-:-:S03]  /*2650*/  @P0 FMUL.FTZ R5, R5, 0.5 ;  /* 0x3f00000005050820 */ /* 0x000fc60000410000 */
[----:B------:R-:W-:-:S04]  /*2660*/  @P0 FADD.FTZ R6, -R7, -RZ ;  /* 0x800000ff07060221 */ /* 0x000fc80000010100 */
[----:B------:R-:W-:-:S04]  /*2670*/  @P0 FFMA R6, R7, R6, R10 ;  /* 0x0000000607060223 */ /* 0x000fc8000000000a */
[----:B------:R-:W-:-:S04]  /*2680*/  @P0 FFMA R5, R6, R5, R7 ;  /* 0x0000000506050223 */ /* 0x000fc80000000007 */
[----:B------:R-:W-:-:S07]  /*2690*/  @P0 FMUL.FTZ R11, R5, 2.3283064365386962891e-10 ;  /* 0x2f800000050b0820 */ /* 0x000fce0000410000 */
.L_x_50:
[----:B------:R-:W-:Y:S01]  /*26a0*/  HFMA2 R7, -RZ, RZ, 0, 0 ;  /* 0x00000000ff077431 */ /* 0x000fe200000001ff */
[----:B------:R-:W-:-:S04]  /*26b0*/  MOV R6, R0 ;  /* 0x0000000000067202 */ /* 0x000fc80000000f00 */
[----:B------:R-:W-:Y:S05]  /*26c0*/  RET.REL.NODEC R6 `(_Z3addiPfS_S_S_) ;  /* 0xffffffd8064c7950 */ /* 0x000fea0003c3ffff */
        .weak           $__internal_1_$__cuda_sm3x_div_rn_noftz_f32_slowpath
        .type           $__internal_1_$__cuda_sm3x_div_rn_noftz_f32_slowpath,@function
        .size           $__internal_1_$__cuda_sm3x_div_rn_noftz_f32_slowpath,(.L_x_64 - $__internal_1_$__cuda_sm3x_div_rn_noftz_f32_slowpath)
$__internal_1_$__cuda_sm3x_div_rn_noftz_f32_slowpath:
[----:B------:R-:W-:Y:S01]  /*26d0*/  SHF.R.U32.HI R5, RZ, 0x17, R3 ;  /* 0x00000017ff057819 */ /* 0x000fe20000011603 */
[----:B------:R-:W-:Y:S01]  /*26e0*/  BSSY.RECONVERGENT B0, `(.L_x_51) ;  /* 0x0000062000007945 */ /* 0x000fe20003800200 */
[----:B------:R-:W-:Y:S02]  /*26f0*/  SHF.R.U32.HI R10, RZ, 0x17, R0 ;  /* 0x00000017ff0a7819 */ /* 0x000fe40000011600 */
[----:B------:R-:W-:Y:S02]  /*2700*/  LOP3.LUT R5, R5, 0xff, RZ, 0xc0, !PT ;  /* 0x000000ff05057812 */ /* 0x000fe400078ec0ff */
[----:B------:R-:W-:Y:S02]  /*2710*/  LOP3.LUT R10, R10, 0xff, RZ, 0xc0, !PT ;  /* 0x000000ff0a0a7812 */ /* 0x000fe400078ec0ff */
[----:B------:R-:W-:-:S03]  /*2720*/  IADD3 R11, PT, PT, R5, -0x1, RZ ;  /* 0xffffffff050b7810 */ /* 0x000fc60007ffe0ff */
[----:B------:R-:W-:Y:S01]  /*2730*/  VIADD R22, R10, 0xffffffff ;  /* 0xffffffff0a167836 */ /* 0x000fe20000000000 */
[----:B------:R-:W-:-:S04]  /*2740*/  ISETP.GT.U32.AND P0, PT, R11, 0xfd, PT ;  /* 0x000000fd0b00780c */ /* 0x000fc80003f04070 */
[----:B------:R-:W-:-:S13]  /*2750*/  ISETP.GT.U32.OR P0, PT, R22, 0xfd, P0 ;  /* 0x000000fd1600780c */ /* 0x000fda0000704470 */
[----:B------:R-:W-:Y:S01]  /*2760*/  @!P0 MOV R7, RZ ;  /* 0x000000ff00078202 */ /* 0x000fe20000000f00 */
[----:B------:R-:W-:Y:S06]  /*2770*/  @!P0 BRA `(.L_x_52) ;  /* 0x00000000005c8947 */ /* 0x000fec0003800000 */
[----:B------:R-:W-:Y:S02]  /*2780*/  FSETP.GTU.FTZ.AND P0, PT, |R0|, +INF , PT ;  /* 0x7f8000000000780b */ /* 0x000fe40003f1c200 */
[----:B------:R-:W-:-:S04]  /*2790*/  FSETP.GTU.FTZ.AND P1, PT, |R3|, +INF , PT ;  /* 0x7f8000000300780b */ /* 0x000fc80003f3c200 */
[----:B------:R-:W-:-:S13]  /*27a0*/  PLOP3.LUT P0, PT, P0, P1, PT, 0xf8, 0x8f ;  /* 0x00000000008f781c */ /* 0x000fda0000703f70 */
[----:B------:R-:W-:Y:S05]  /*27b0*/  @P0 BRA `(.L_x_53) ;  /* 0x00000004004c0947 */ /* 0x000fea0003800000 */
[----:B------:R-:W-:-:S13]  /*27c0*/  LOP3.LUT P0, RZ, R3, 0x7fffffff, R0, 0xc8, !PT ;  /* 0x7fffffff03ff7812 */ /* 0x000fda000780c800 */
[----:B------:R-:W-:Y:S05]  /*27d0*/  @!P0 BRA `(.L_x_54) ;  /* 0x00000004003c8947 */ /* 0x000fea0003800000 */
[C---:B------:R-:W-:Y:S02]  /*27e0*/  FSETP.NEU.FTZ.AND P3, PT, |R0|.reuse, +INF , PT ;  /* 0x7f8000000000780b */ /* 0x040fe40003f7d200 */
[----:B------:R-:W-:Y:S02]  /*27f0*/  FSETP.NEU.FTZ.AND P1, PT, |R3|, +INF , PT ;  /* 0x7f8000000300780b */ /* 0x000fe40003f3d200 */
[----:B------:R-:W-:-:S11]  /*2800*/  FSETP.NEU.FTZ.AND P0, PT, |R0|, +INF , PT ;  /* 0x7f8000000000780b */ /* 0x000fd60003f1d200 */
[----:B------:R-:W-:Y:S05]  /*2810*/  @!P1 BRA !P3, `(.L_x_54) ;  /* 0x00000004002c9947 */ /* 0x000fea0005800000 */
[----:B------:R-:W-:-:S04]  /*2820*/  LOP3.LUT P3, RZ, R0, 0x7fffffff, RZ, 0xc0, !PT ;  /* 0x7fffffff00ff7812 */ /* 0x000fc8000786c0ff */
[----:B------:R-:W-:-:S13]  /*2830*/  PLOP3.LUT P1, PT, P1, P3, PT, 0x2f, 0xf2 ;  /* 0x0000000000f2781c */ /* 0x000fda0000f26577 */
[----:B------:R-:W-:Y:S05]  /*2840*/  @P1 BRA `(.L_x_55) ;  /* 0x0000000400181947 */ /* 0x000fea0003800000 */
[----:B------:R-:W-:-:S04]  /*2850*/  LOP3.LUT P1, RZ, R3, 0x7fffffff, RZ, 0xc0, !PT ;  /* 0x7fffffff03ff7812 */ /* 0x000fc8000782c0ff */
[----:B------:R-:W-:-:S13]  /*2860*/  PLOP3.LUT P0, PT, P0, P1, PT, 0x2f, 0xf2 ;  /* 0x0000000000f2781c */ /* 0x000fda0000702577 */
[----:B------:R-:W-:Y:S05]  /*2870*/  @P0 BRA `(.L_x_56) ;  /* 0x0000000400000947 */ /* 0x000fea0003800000 */
[----:B------:R-:W-:Y:S02]  /*2880*/  ISETP.GE.AND P0, PT, R22, RZ, PT ;  /* 0x000000ff1600720c */ /* 0x000fe40003f06270 */
[----:B------:R-:W-:-:S11]  /*2890*/  ISETP.GE.AND P1, PT, R11, RZ, PT ;  /* 0x000000ff0b00720c */ /* 0x000fd60003f26270 */
[----:B------:R-:W-:Y:S01]  /*28a0*/  @P0 MOV R7, RZ ;  /* 0x000000ff00070202 */ /* 0x000fe20000000f00 */
[----:B------:R-:W-:Y:S01]  /*28b0*/  @!P0 FFMA R0, R0, 1.84467440737095516160e+19, RZ ;  /* 0x5f80000000008823 */ /* 0x000fe200000000ff */
[----:B------:R-:W-:Y:S01]  /*28c0*/  @!P0 MOV R7, 0xffffffc0 ;  /* 0xffffffc000078802 */ /* 0x000fe20000000f00 */
[----:B------:R-:W-:-:S03]  /*28d0*/  @!P1 FFMA R3, R3, 1.84467440737095516160e+19, RZ ;  /* 0x5f80000003039823 */ /* 0x000fc600000000ff */
[----:B------:R-:W-:-:S07]  /*28e0*/  @!P1 IADD3 R7, PT, PT, R7, 0x40, RZ ;  /* 0x0000004007079810 */ /* 0x000fce0007ffe0ff */
.L_x_52:
[----:B------:R-:W-:Y:S01]  /*28f0*/  LEA R22, R5, 0xc0800000, 0x17 ;  /* 0xc080000005167811 */ /* 0x000fe200078eb8ff */
[----:B------:R-:W-:Y:S01]  /*2900*/  BSSY.RECONVERGENT B1, `(.L_x_57) ;  /* 0x0000036000017945 */ /* 0x000fe20003800200 */
[----:B------:R-:W-:-:S03]  /*2910*/  IADD3 R10, PT, PT, R10, -0x7f, RZ ;  /* 0xffffff810a0a7810 */ /* 0x000fc60007ffe0ff */
[----:B------:R-:W-:Y:S02]  /*2920*/  IMAD.IADD R25, R3, 0x1, -R22 ;  /* 0x0000000103197824 */ /* 0x000fe400078e0a16 */
[C---:B------:R-:W-:Y:S01]  /*2930*/  IMAD R0, R10.reuse, -0x800000, R0 ;  /* 0xff8000000a007824 */ /* 0x040fe200078e0200 */
[----:B------:R-:W-:Y:S01]  /*2940*/  IADD3 R10, PT, PT, R10, 0x7f, -R5 ;  /* 0x0000007f0a0a7810 */ /* 0x000fe20007ffe805 */
[----:B------:R-:W0:Y:S01]  /*2950*/  MUFU.RCP R3, R25 ;  /* 0x0000001900037308 */ /* 0x000e220000001000 */
[----:B------:R-:W-:Y:S02]  /*2960*/  FADD.FTZ R11, -R25, -RZ ;  /* 0x800000ff190b7221 */ /* 0x000fe40000010100 */
[----:B------:R-:W-:Y:S02]  /*2970*/  IADD3 R7, PT, PT, R10, R7, RZ ;  /* 0x000000070a077210 */ /* 0x000fe40007ffe0ff */
[----:B0-----:R-:W-:-:S04]  /*2980*/  FFMA R22, R3, R11, 1 ;  /* 0x3f80000003167423 */ /* 0x001fc8000000000b */
[----:B------:R-:W-:-:S04]  /*2990*/  FFMA R3, R3, R22, R3 ;  /* 0x0000001603037223 */ /* 0x000fc80000000003 */
[----:B------:R-:W-:-:S04]  /*29a0*/  FFMA R22, R0, R3, RZ ;  /* 0x0000000300167223 */ /* 0x000fc800000000ff */
[----:B------:R-:W-:-:S04]  /*29b0*/  FFMA R24, R11, R22, R0 ;  /* 0x000000160b187223 */ /* 0x000fc80000000000 */
[----:B------:R-:W-:-:S04]  /*29c0*/  FFMA R24, R3, R24, R22 ;  /* 0x0000001803187223 */ /* 0x000fc80000000016 */
[----:B------:R-:W-:-:S04]  /*29d0*/  FFMA R11, R11, R24, R0 ;  /* 0x000000180b0b7223 */ /* 0x000fc80000000000 */
[----:B------:R-:W-:-:S05]  /*29e0*/  FFMA R0, R3, R11, R24 ;  /* 0x0000000b03007223 */ /* 0x000fca0000000018 */
[----:B------:R-:W-:-:S04]  /*29f0*/  SHF.R.U32.HI R5, RZ, 0x17, R0 ;  /* 0x00000017ff057819 */ /* 0x000fc80000011600 */
[----:B------:R-:W-:-:S04]  /*2a00*/  LOP3.LUT R10, R5, 0xff, RZ, 0xc0, !PT ;  /* 0x000000ff050a7812 */ /* 0x000fc800078ec0ff */
[----:B------:R-:W-:-:S04]  /*2a10*/  IADD3 R5, PT, PT, R10, R7, RZ ;  /* 0x000000070a057210 */ /* 0x000fc80007ffe0ff */
[----:B------:R-:W-:-:S04]  /*2a20*/  IADD3 R10, PT, PT, R5, -0x1, RZ ;  /* 0xffffffff050a7810 */ /* 0x000fc80007ffe0ff */
[----:B------:R-:W-:-:S13]  /*2a30*/  ISETP.GE.U32.AND P0, PT, R10, 0xfe, PT ;  /* 0x000000fe0a00780c */ /* 0x000fda0003f06070 */
[----:B------:R-:W-:Y:S05]  /*2a40*/  @!P0 BRA `(.L_x_58) ;  /* 0x0000000000808947 */ /* 0x000fea0003800000 */
[----:B------:R-:W-:-:S13]  /*2a50*/  ISETP.GT.AND P0, PT, R5, 0xfe, PT ;  /* 0x000000fe0500780c */ /* 0x000fda0003f04270 */
[----:B------:R-:W-:Y:S05]  /*2a60*/  @P0 BRA `(.L_x_59) ;  /* 0x00000000006c0947 */ /* 0x000fea0003800000 */
[----:B------:R-:W-:-:S13]  /*2a70*/  ISETP.GE.AND P0, PT, R5, 0x1, PT ;  /* 0x000000010500780c */ /* 0x000fda0003f06270 */
[----:B------:R-:W-:Y:S05]  /*2a80*/  @P0 BRA `(.L_x_60) ;  /* 0x0000000000740947 */ /* 0x000fea0003800000 */
[----:B------:R-:W-:Y:S02]  /*2a90*/  ISETP.GE.AND P0, PT, R5, -0x18, PT ;  /* 0xffffffe80500780c */ /* 0x000fe40003f06270 */
[----:B------:R-:W-:-:S11]  /*2aa0*/  LOP3.LUT R0, R0, 0x80000000, RZ, 0xc0, !PT ;  /* 0x8000000000007812 */ /* 0x000fd600078ec0ff */
[----:B------:R-:W-:Y:S05]  /*2ab0*/  @!P0 BRA `(.L_x_60) ;  /* 0x0000000000688947 */ /* 0x000fea0003800000 */
[CCC-:B------:R-:W-:Y:S01]  /*2ac0*/  FFMA.RZ R7, R3.reuse, R11.reuse, R24.reuse ;  /* 0x0000000b03077223 */ /* 0x1c0fe2000000c018 */
[CCC-:B------:R-:W-:Y:S01]  /*2ad0*/  FFMA.RP R10, R3.reuse, R11.reuse, R24.reuse ;  /* 0x0000000b030a7223 */ /* 0x1c0fe20000008018 */
[----:B------:R-:W-:Y:S01]  /*2ae0*/  FFMA.RM R11, R3, R11, R24 ;  /* 0x0000000b030b7223 */ /* 0x000fe20000004018 */
[C---:B------:R-:W-:Y:S01]  /*2af0*/  VIADD R3, R5.reuse, 0x20 ;  /* 0x0000002005037836 */ /* 0x040fe20000000000 */
[----:B------:R-:W-:Y:S02]  /*2b00*/  ISETP.NE.AND P3, PT, R5, RZ, PT ;  /* 0x000000ff0500720c */ /* 0x000fe40003f65270 */
[----:B------:R-:W-:Y:S02]  /*2b10*/  LOP3.LUT R7, R7, 0x7fffff, RZ, 0xc0, !PT ;  /* 0x007fffff07077812 */ /* 0x000fe400078ec0ff */
[----:B------:R-:W-:Y:S02]  /*2b20*/  ISETP.NE.AND P1, PT, R5, RZ, PT ;  /* 0x000000ff0500720c */ /* 0x000fe40003f25270 */
[----:B------:R-:W-:-:S02]  /*2b30*/  LOP3.LUT R22, R7, 0x800000, RZ, 0xfc, !PT ;  /* 0x0080000007167812 */ /* 0x000fc400078efcff */
[----:B------:R-:W-:Y:S02]  /*2b40*/  IADD3 R5, PT, PT, -R5, RZ, RZ ;  /* 0x000000ff05057210 */ /* 0x000fe40007ffe1ff */
[----:B------:R-:W-:Y:S02]  /*2b50*/  SHF.L.U32 R3, R22, R3, RZ ;  /* 0x0000000316037219 */ /* 0x000fe400000006ff */
[----:B------:R-:W-:Y:S02]  /*2b60*/  FSETP.NEU.FTZ.AND P0, PT, R10, R11, PT ;  /* 0x0000000b0a00720b */ /* 0x000fe40003f1d000 */
[----:B------:R-:W-:Y:S02]  /*2b70*/  SEL R5, R5, RZ, P3 ;  /* 0x000000ff05057207 */ /* 0x000fe40001800000 */
[----:B------:R-:W-:Y:S02]  /*2b80*/  ISETP.NE.AND P1, PT, R3, RZ, P1 ;  /* 0x000000ff0300720c */ /* 0x000fe40000f25270 */
[----:B------:R-:W-:-:S02]  /*2b90*/  SHF.R.U32.HI R22, RZ, R5, R22 ;  /* 0x00000005ff167219 */ /* 0x000fc40000011616 */
[----:B------:R-:W-:Y:S02]  /*2ba0*/  PLOP3.LUT P0, PT, P0, P1, PT, 0xf8, 0x8f ;  /* 0x00000000008f781c */ /* 0x000fe40000703f70 */
[----:B------:R-:W-:Y:S02]  /*2bb0*/  SHF.R.U32.HI R5, RZ, 0x1, R22 ;  /* 0x00000001ff057819 */ /* 0x000fe40000011616 */
[----:B------:R-:W-:-:S04]  /*2bc0*/  SEL R10, RZ, 0x1, !P0 ;  /* 0x00000001ff0a7807 */ /* 0x000fc80004000000 */
[----:B------:R-:W-:-:S04]  /*2bd0*/  LOP3.LUT R3, R10, 0x1, R5, 0xf8, !PT ;  /* 0x000000010a037812 */ /* 0x000fc800078ef805 */
[----:B------:R-:W-:-:S04]  /*2be0*/  LOP3.LUT R22, R3, R22, RZ, 0xc0, !PT ;  /* 0x0000001603167212 */ /* 0x000fc800078ec0ff */
[----:B------:R-:W-:-:S04]  /*2bf0*/  IADD3 R5, PT, PT, R5, R22, RZ ;  /* 0x0000001605057210 */ /* 0x000fc80007ffe0ff */
[----:B------:R-:W-:Y:S01]  /*2c00*/  LOP3.LUT R0, R5, R0, RZ, 0xfc, !PT ;  /* 0x0000000005007212 */ /* 0x000fe200078efcff */
[----:B------:R-:W-:Y:S06]  /*2c10*/  BRA `(.L_x_60) ;  /* 0x0000000000107947 */ /* 0x000fec0003800000 */
.L_x_59:
[----:B------:R-:W-:-:S04]  /*2c20*/  LOP3.LUT R0, R0, 0x80000000, RZ, 0xc0, !PT ;  /* 0x8000000000007812 */ /* 0x000fc800078ec0ff */
[----:B------:R-:W-:Y:S01]  /*2c30*/  LOP3.LUT R0, R0, 0x7f800000, RZ, 0xfc, !PT ;  /* 0x7f80000000007812 */ /* 0x000fe200078efcff */
[----:B------:R-:W-:Y:S06]  /*2c40*/  BRA `(.L_x_60) ;  /* 0x0000000000047947 */ /* 0x000fec0003800000 */
.L_x_58:
[----:B------:R-:W-:-:S07]  /*2c50*/  LEA R0, R7, R0, 0x17 ;  /* 0x0000000007007211 */ /* 0x000fce00078eb8ff */
.L_x_60:
[----:B------:R-:W-:Y:S05]  /*2c60*/  BSYNC.RECONVERGENT B1 ;  /* 0x0000000000017941 */ /* 0x000fea0003800200 */
.L_x_57:
[----:B------:R-:W-:Y:S05]  /*2c70*/  BRA `(.L_x_61) ;  /* 0x0000000000207947 */ /* 0x000fea0003800000 */
.L_x_56:
[----:B------:R-:W-:-:S04]  /*2c80*/  LOP3.LUT R0, R3, 0x80000000, R0, 0x48, !PT ;  /* 0x8000000003007812 */ /* 0x000fc800078e4800 */
[----:B------:R-:W-:Y:S01]  /*2c90*/  LOP3.LUT R0, R0, 0x7f800000, RZ, 0xfc, !PT ;  /* 0x7f80000000007812 */ /* 0x000fe200078efcff */
[----:B------:R-:W-:Y:S06]  /*2ca0*/  BRA `(.L_x_61) ;  /* 0x0000000000147947 */ /* 0x000fec0003800000 */
.L_x_55:
[----:B------:R-:W-:Y:S01]  /*2cb0*/  LOP3.LUT R0, R3, 0x80000000, R0, 0x48, !PT ;  /* 0x8000000003007812 */ /* 0x000fe200078e4800 */
[----:B------:R-:W-:Y:S06]  /*2cc0*/  BRA `(.L_x_61) ;  /* 0x00000000000c7947 */ /* 0x000fec0003800000 */
.L_x_54:
[----:B------:R-:W0:Y:S01]  /*2cd0*/  MUFU.RSQ R0, -QNAN ;  /* 0xffc0000000007908 */ /* 0x000e220000001400 */
[----:B------:R-:W-:Y:S05]  /*2ce0*/  BRA `(.L_x_61) ;  /* 0x0000000000047947 */ /* 0x000fea0003800000 */
.L_x_53:
[----:B------:R-:W-:-:S07]  /*2cf0*/  FADD.FTZ R0, R0, R3 ;  /* 0x0000000300007221 */ /* 0x000fce0000010000 */
.L_x_61:
[----:B------:R-:W-:Y:S05]  /*2d00*/  BSYNC.RECONVERGENT B0 ;  /* 0x0000000000007941 */ /* 0x000fea0003800200 */
.L_x_51:
[----:B------:R-:W-:-:S04]  /*2d10*/  HFMA2 R7, -RZ, RZ, 0, 0 ;  /* 0x00000000ff077431 */ /* 0x000fc800000001ff */
[----:B0-----:R-:W-:Y:S05]  /*2d20*/  RET.REL.NODEC R6 `(_Z3addiPfS_S_S_) ;  /* 0xffffffd006b47950 */ /* 0x001fea0003c3ffff */
.L_x_62:
[----:B------:R-:W-:-:S00]  /*2d30*/  BRA `(.L_x_62) ;  /* 0xfffffffc00fc7947 */ /* 0x000fc0000383ffff */
[----:B------:R-:W-:-:S00]  /*2d40*/  NOP ;  /* 0x0000000000007918 */ /* 0x000fc00000000000 */
        /* <DEDUP_REMOVED lines=11> */
.L_x_64:


//--------------------- .nv.shared.reserved.0     --------------------------
	.section	.nv.shared.reserved.0,"aw",@nobits
	.weak		__nv_reservedSMEM_offset_0_alias
	.size		__nv_reservedSMEM_offset_0_alias, 0, 64
	.other		__nv_reservedSMEM_offset_0_alias,@"STO_CUDA_RESERVED_SHARED STV_DEFAULT"
__nv_reservedSMEM_offset_0_alias:
	.zero		0
	.zero		64


//--------------------- .nv.constant0._Z3addiPfS_S_S_ --------------------------
	.section	.nv.constant0._Z3addiPfS_S_S_,"a",@progbits
	.sectionflags	@""
	.align	4
.nv.constant0._Z3addiPfS_S_S_:
	.zero		936


//--------------------- SYMBOLS --------------------------

	.type		.nv.reservedSmem.offset0,@object
	.size		.nv.reservedSmem.offset0,0x4
